	.target	sm_100a

	.elftype	@"ET_EXEC"


//--------------------- .note.nv.tkinfo           --------------------------
	.section	.note.nv.tkinfo,"",@"SHT_NOTE"
	.sectionflags	@"SHF_NOTE_NV_TKINFO"
	.tkinfo
        /*0018*/ 	.word	0x00000002
        /*0030*/ 	.string	""
        /*0030*/ 	.string	"ptxas"
        /*0030*/ 	.string	"Cuda compilation tools, release 13.0, V13.0.88"
        /*0030*/ 	.string	"Build cuda_13.0.r13.0/compiler.36424714_0"
        /*0030*/ 	.string	"-arch sm_100a -m 64 "



//--------------------- .note.nv.cuinfo           --------------------------
	.section	.note.nv.cuinfo,"",@"SHT_NOTE"
	.sectionflags	@"SHF_NOTE_NV_CUINFO"
        /*0018*/ 	.short	0x0002
        /*001a*/ 	.short	0x0064
        /*001c*/ 	.short	0x0082
	.zero		2


//--------------------- .nv.info                  --------------------------
	.section	.nv.info,"",@"SHT_CUDA_INFO"
	.align	4


	//----- nvinfo : EIATTR_REGCOUNT
	.align		4
        /*0000*/ 	.byte	0x04, 0x2f
        /*0002*/ 	.short	(.L_19 - .L_18)
	.align		4
.L_18:
        /*0004*/ 	.word	index@(_ZN7cutlass13device_kernelINS_4gemm6kernel13GemmUniversalIN4cute5tupleIJiiiiEEENS1_10collective13CollectiveMmaINS1_35MainloopSm100TmaUmmaWarpSpecializedILi4ELi2ELi4ENS5_IJNS4_1CILi1EEESB_SB_EEEEENS5_IJNSA_ILi128EEENSA_ILi64EEESF_EEENS_10tfloat32_tENS5_IJSB_llEEESH_SI_NS4_8TiledMMAINS4_8MMA_AtomIJNS4_17SM100_MMA_TF32_SSISH_SH_fLi128ELi64ELNS4_4UMMA5MajorE1ELSN_1ELNSM_7ScaleInE0ELSO_0EEEEEENS4_6LayoutISC_NS5_IJNSA_ILi0EEESS_SS_EEEEENS5_IJNS4_10UnderscoreESV_SV_EEEEENS4_13SM90_TMA_LOADENS4_14ComposedLayoutINS4_7SwizzleILi2ELi5ELi2EEENS4_18smem_ptr_flag_bitsILi32EEENSR_INS5_IJNSA_ILi32EEENSA_ILi4EEEEEENS5_IJSB_S14_EEEEEEEvNS4_8identityESY_S19_vS1A_EENS_8epilogue10collective18CollectiveEpilogueINS1C_23Sm100TmaWarpSpecializedILi4ELi2ELi16ELb1ELb0EEEJSG_NS5_IJNSR_ISE_SB_EENSR_INSA_ILi16EEESB_EEEEESH_NS5_IJlSB_lEEESH_S1L_NS1C_6fusion15FusionCallbacksIS1G_NS1M_17LinearCombinationISH_fSH_fLNS_15FloatRoundStyleE2EEESG_S1K_JEEENS4_5SM1004TMEM4LOAD26SM100_TMEM_LOAD_32dp32b16xESY_NSZ_INS10_ILi2ELi4ELi3EEES13_NSR_INS5_IJNSA_ILi8EEES1I_EEENS5_IJS1I_SB_EEEEEEENS4_39AutoVectorizingCopyWithAssumedAlignmentILi128EEENS4_14SM90_TMA_STOREES21_S23_S23_EEEvvEEEEvNT_6ParamsE)
        /*0008*/ 	.word	0x00000060


	//----- nvinfo : EIATTR_FRAME_SIZE
	.align		4
.L_19:
        /*000c*/ 	.byte	0x04, 0x11
        /*000e*/ 	.short	(.L_21 - .L_20)
	.align		4
.L_20:
        /*0010*/ 	.word	index@($__internal_2_$__cuda_sm10x_tcgen05_guardrail_trap_unallocated_columns_being_dealloced)
        /*0014*/ 	.word	0x00000000


	//----- nvinfo : EIATTR_FRAME_SIZE
	.align		4
.L_21:
        /*0018*/ 	.byte	0x04, 0x11
        /*001a*/ 	.short	(.L_23 - .L_22)
	.align		4
.L_22:
        /*001c*/ 	.word	index@($__internal_1_$__cuda_sm10x_tcgen05_guardrail_trap_phase_invalid_during_alloc)
        /*0020*/ 	.word	0x00000000


	//----- nvinfo : EIATTR_FRAME_SIZE
	.align		4
.L_23:
        /*0024*/ 	.byte	0x04, 0x11
        /*0026*/ 	.short	(.L_25 - .L_24)
	.align		4
.L_24:
        /*0028*/ 	.word	index@($__internal_0_$__cuda_sm10x_tcgen05_guardrail_trap_col_being_dealloced_not_returned_by_alloc)
        /*002c*/ 	.word	0x00000000


	//----- nvinfo : EIATTR_FRAME_SIZE
	.align		4
.L_25:
        /*0030*/ 	.byte	0x04, 0x11
        /*0032*/ 	.short	(.L_27 - .L_26)
	.align		4
.L_26:
        /*0034*/ 	.word	index@(_ZN7cutlass13device_kernelINS_4gemm6kernel13GemmUniversalIN4cute5tupleIJiiiiEEENS1_10collective13CollectiveMmaINS1_35MainloopSm100TmaUmmaWarpSpecializedILi4ELi2ELi4ENS5_IJNS4_1CILi1EEESB_SB_EEEEENS5_IJNSA_ILi128EEENSA_ILi64EEESF_EEENS_10tfloat32_tENS5_IJSB_llEEESH_SI_NS4_8TiledMMAINS4_8MMA_AtomIJNS4_17SM100_MMA_TF32_SSISH_SH_fLi128ELi64ELNS4_4UMMA5MajorE1ELSN_1ELNSM_7ScaleInE0ELSO_0EEEEEENS4_6LayoutISC_NS5_IJNSA_ILi0EEESS_SS_EEEEENS5_IJNS4_10UnderscoreESV_SV_EEEEENS4_13SM90_TMA_LOADENS4_14ComposedLayoutINS4_7SwizzleILi2ELi5ELi2EEENS4_18smem_ptr_flag_bitsILi32EEENSR_INS5_IJNSA_ILi32EEENSA_ILi4EEEEEENS5_IJSB_S14_EEEEEEEvNS4_8identityESY_S19_vS1A_EENS_8epilogue10collective18CollectiveEpilogueINS1C_23Sm100TmaWarpSpecializedILi4ELi2ELi16ELb1ELb0EEEJSG_NS5_IJNSR_ISE_SB_EENSR_INSA_ILi16EEESB_EEEEESH_NS5_IJlSB_lEEESH_S1L_NS1C_6fusion15FusionCallbacksIS1G_NS1M_17LinearCombinationISH_fSH_fLNS_15FloatRoundStyleE2EEESG_S1K_JEEENS4_5SM1004TMEM4LOAD26SM100_TMEM_LOAD_32dp32b16xESY_NSZ_INS10_ILi2ELi4ELi3EEES13_NSR_INS5_IJNSA_ILi8EEES1I_EEENS5_IJS1I_SB_EEEEEEENS4_39AutoVectorizingCopyWithAssumedAlignmentILi128EEENS4_14SM90_TMA_STOREES21_S23_S23_EEEvvEEEEvNT_6ParamsE)
        /*0038*/ 	.word	0x00000000


	//----- nvinfo : EIATTR_MIN_STACK_SIZE
	.align		4
.L_27:
        /*003c*/ 	.byte	0x04, 0x12
        /*003e*/ 	.short	(.L_29 - .L_28)
	.align		4
.L_28:
        /*0040*/ 	.word	index@(_ZN7cutlass13device_kernelINS_4gemm6kernel13GemmUniversalIN4cute5tupleIJiiiiEEENS1_10collective13CollectiveMmaINS1_35MainloopSm100TmaUmmaWarpSpecializedILi4ELi2ELi4ENS5_IJNS4_1CILi1EEESB_SB_EEEEENS5_IJNSA_ILi128EEENSA_ILi64EEESF_EEENS_10tfloat32_tENS5_IJSB_llEEESH_SI_NS4_8TiledMMAINS4_8MMA_AtomIJNS4_17SM100_MMA_TF32_SSISH_SH_fLi128ELi64ELNS4_4UMMA5MajorE1ELSN_1ELNSM_7ScaleInE0ELSO_0EEEEEENS4_6LayoutISC_NS5_IJNSA_ILi0EEESS_SS_EEEEENS5_IJNS4_10UnderscoreESV_SV_EEEEENS4_13SM90_TMA_LOADENS4_14ComposedLayoutINS4_7SwizzleILi2ELi5ELi2EEENS4_18smem_ptr_flag_bitsILi32EEENSR_INS5_IJNSA_ILi32EEENSA_ILi4EEEEEENS5_IJSB_S14_EEEEEEEvNS4_8identityESY_S19_vS1A_EENS_8epilogue10collective18CollectiveEpilogueINS1C_23Sm100TmaWarpSpecializedILi4ELi2ELi16ELb1ELb0EEEJSG_NS5_IJNSR_ISE_SB_EENSR_INSA_ILi16EEESB_EEEEESH_NS5_IJlSB_lEEESH_S1L_NS1C_6fusion15FusionCallbacksIS1G_NS1M_17LinearCombinationISH_fSH_fLNS_15FloatRoundStyleE2EEESG_S1K_JEEENS4_5SM1004TMEM4LOAD26SM100_TMEM_LOAD_32dp32b16xESY_NSZ_INS10_ILi2ELi4ELi3EEES13_NSR_INS5_IJNSA_ILi8EEES1I_EEENS5_IJS1I_SB_EEEEEEENS4_39AutoVectorizingCopyWithAssumedAlignmentILi128EEENS4_14SM90_TMA_STOREES21_S23_S23_EEEvvEEEEvNT_6ParamsE)
        /*0044*/ 	.word	0x00000000
.L_29:


//--------------------- .nv.compat                --------------------------
	.section	.nv.compat,"",@"SHT_CUDA_COMPAT_INFO"
	.align	4
        /*0000*/ 	.byte	0x02, 0x09, 0x01, 0x00, 0x02, 0x02, 0x02, 0x00, 0x02, 0x05, 0x05, 0x00, 0x03, 0x07, 0x01, 0x01
        /*0010*/ 	.byte	0x02, 0x03, 0x01, 0x00, 0x02, 0x06, 0x01, 0x00, 0x04, 0x0b, 0x08, 0x00, 0x09, 0x00, 0x00, 0x00
        /*0020*/ 	.byte	0x00, 0x00, 0x00, 0x00


//--------------------- .nv.info._ZN7cutlass13device_kernelINS_4gemm6kernel13GemmUniversalIN4cute5tupleIJiiiiEEENS1_10collective13CollectiveMmaINS1_35MainloopSm100TmaUmmaWarpSpecializedILi4ELi2ELi4ENS5_IJNS4_1CILi1EEESB_SB_EEEEENS5_IJNSA_ILi128EEENSA_ILi64EEESF_EEENS_10tfloat32_tENS5_IJSB_llEEESH_SI_NS4_8TiledMMAINS4_8MMA_AtomIJNS4_17SM100_MMA_TF32_SSISH_SH_fLi128ELi64ELNS4_4UMMA5MajorE1ELSN_1ELNSM_7ScaleInE0ELSO_0EEEEEENS4_6LayoutISC_NS5_IJNSA_ILi0EEESS_SS_EEEEENS5_IJNS4_10UnderscoreESV_SV_EEEEENS4_13SM90_TMA_LOADENS4_14ComposedLayoutINS4_7SwizzleILi2ELi5ELi2EEENS4_18smem_ptr_flag_bitsILi32EEENSR_INS5_IJNSA_ILi32EEENSA_ILi4EEEEEENS5_IJSB_S14_EEEEEEEvNS4_8identityESY_S19_vS1A_EENS_8epilogue10collective18CollectiveEpilogueINS1C_23Sm100TmaWarpSpecializedILi4ELi2ELi16ELb1ELb0EEEJSG_NS5_IJNSR_ISE_SB_EENSR_INSA_ILi16EEESB_EEEEESH_NS5_IJlSB_lEEESH_S1L_NS1C_6fusion15FusionCallbacksIS1G_NS1M_17LinearCombinationISH_fSH_fLNS_15FloatRoundStyleE2EEESG_S1K_JEEENS4_5SM1004TMEM4LOAD26SM100_TMEM_LOAD_32dp32b16xESY_NSZ_INS10_ILi2ELi4ELi3EEES13_NSR_INS5_IJNSA_ILi8EEES1I_EEENS5_IJS1I_SB_EEEEEEENS4_39AutoVectorizingCopyWithAssumedAlignmentILi128EEENS4_14SM90_TMA_STOREES21_S23_S23_EEEvvEEEEvNT_6ParamsE --------------------------
	.section	.nv.info._ZN7cutlass13device_kernelINS_4gemm6kernel13GemmUniversalIN4cute5tupleIJiiiiEEENS1_10collective13CollectiveMmaINS1_35MainloopSm100TmaUmmaWarpSpecializedILi4ELi2ELi4ENS5_IJNS4_1CILi1EEESB_SB_EEEEENS5_IJNSA_ILi128EEENSA_ILi64EEESF_EEENS_10tfloat32_tENS5_IJSB_llEEESH_SI_NS4_8TiledMMAINS4_8MMA_AtomIJNS4_17SM100_MMA_TF32_SSISH_SH_fLi128ELi64ELNS4_4UMMA5MajorE1ELSN_1ELNSM_7ScaleInE0ELSO_0EEEEEENS4_6LayoutISC_NS5_IJNSA_ILi0EEESS_SS_EEEEENS5_IJNS4_10UnderscoreESV_SV_EEEEENS4_13SM90_TMA_LOADENS4_14ComposedLayoutINS4_7SwizzleILi2ELi5ELi2EEENS4_18smem_ptr_flag_bitsILi32EEENSR_INS5_IJNSA_ILi32EEENSA_ILi4EEEEEENS5_IJSB_S14_EEEEEEEvNS4_8identityESY_S19_vS1A_EENS_8epilogue10collective18CollectiveEpilogueINS1C_23Sm100TmaWarpSpecializedILi4ELi2ELi16ELb1ELb0EEEJSG_NS5_IJNSR_ISE_SB_EENSR_INSA_ILi16EEESB_EEEEESH_NS5_IJlSB_lEEESH_S1L_NS1C_6fusion15FusionCallbacksIS1G_NS1M_17LinearCombinationISH_fSH_fLNS_15FloatRoundStyleE2EEESG_S1K_JEEENS4_5SM1004TMEM4LOAD26SM100_TMEM_LOAD_32dp32b16xESY_NSZ_INS10_ILi2ELi4ELi3EEES13_NSR_INS5_IJNSA_ILi8EEES1I_EEENS5_IJS1I_SB_EEEEEEENS4_39AutoVectorizingCopyWithAssumedAlignmentILi128EEENS4_14SM90_TMA_STOREES21_S23_S23_EEEvvEEEEvNT_6ParamsE,"",@"SHT_CUDA_INFO"
	.sectionflags	@""
	.align	4


	//----- nvinfo : EIATTR_CUDA_API_VERSION
	.align		4
        /*0000*/ 	.byte	0x04, 0x37
        /*0002*/ 	.short	(.L_31 - .L_30)
.L_30:
        /*0004*/ 	.word	0x00000082


	//----- nvinfo : EIATTR_KPARAM_INFO
	.align		4
.L_31:
        /*0008*/ 	.byte	0x04, 0x17
        /*000a*/ 	.short	(.L_33 - .L_32)
.L_32:
        /*000c*/ 	.word	0x00000000
        /*0010*/ 	.short	0x0000
        /*0012*/ 	.short	0x0000
        /*0014*/ 	.byte	0x00, 0xf0, 0x01, 0x20


	//----- nvinfo : EIATTR_AT_ENTRY_FRAGMENTS
	.align		4
.L_33:
        /*0018*/ 	.byte	0x04, 0x4f
        /*001a*/ 	.short	(.L_35 - .L_34)


	//   ....[0]....
.L_34:
        /*001c*/ 	.word	0x00000006


	//----- nvinfo : EIATTR_RESERVED_SMEM_USED
	.align		4
.L_35:
        /*0020*/ 	.byte	0x01, 0x41
	.zero		2


	//----- nvinfo : EIATTR_SPARSE_MMA_MASK
	.align		4
        /*0024*/ 	.byte	0x03, 0x50
        /*0026*/ 	.short	0x0000


	//----- nvinfo : EIATTR_TCGEN05_1CTA_USED
	.align		4
        /*0028*/ 	.byte	0x01, 0x51
	.zero		2


	//----- nvinfo : EIATTR_MAXREG_COUNT
	.align		4
        /*002c*/ 	.byte	0x03, 0x1b
        /*002e*/ 	.short	0x00ff


	//----- nvinfo : EIATTR_NUM_BARRIERS
	.align		4
        /*0030*/ 	.byte	0x02, 0x4c
        /*0032*/ 	.byte	0x07
	.zero		1


	//----- nvinfo : EIATTR_EXTERNS
	.align		4
        /*0034*/ 	.byte	0x04, 0x0f
        /*0036*/ 	.short	(.L_37 - .L_36)


	//   ....[0]....
	.align		4
.L_36:
        /*0038*/ 	.word	index@(__assertfail)


	//----- nvinfo : EIATTR_MERCURY_ISA_VERSION
	.align		4
.L_37:
        /*003c*/ 	.byte	0x03, 0x5f
        /*003e*/ 	.short	0x0101


	//----- nvinfo : EIATTR_INT_WARP_WIDE_INSTR_OFFSETS
	.align		4
        /*0040*/ 	.byte	0x04, 0x31
        /*0042*/ 	.short	(.L_39 - .L_38)


	//   ....[0]....
.L_38:
        /*0044*/ 	.word	0x00002170


	//   ....[1]....
        /*0048*/ 	.word	0x00003d80


	//   ....[2]....
        /*004c*/ 	.word	0x00003da0


	//   ....[3]....
        /*0050*/ 	.word	0x00003dd0


	//   ....[4]....
        /*0054*/ 	.word	0x00004710


	//   ....[5]....
        /*0058*/ 	.word	0x00004780


	//   ....[6]....
        /*005c*/ 	.word	0x00004870


	//   ....[7]....
        /*0060*/ 	.word	0x000048f0


	//   ....[8]....
        /*0064*/ 	.word	0x00004a00


	//   ....[9]....
        /*0068*/ 	.word	0x00004a90


	//   ....[10]....
        /*006c*/ 	.word	0x00004c70


	//   ....[11]....
        /*0070*/ 	.word	0x00004dd0


	//----- nvinfo : EIATTR_COOP_GROUP_MASK_REGIDS
	.align		4
.L_39:
        /*0074*/ 	.byte	0x04, 0x29
        /*0076*/ 	.short	(.L_41 - .L_40)


	//   ....[0]....
.L_40:
        /*0078*/ 	.word	0xffffffff


	//   ....[1]....
        /*007c*/ 	.word	0xffffffff


	//   ....[2]....
        /*0080*/ 	.word	0xffffffff


	//   ....[3]....
        /*0084*/ 	.word	0xffffffff


	//   ....[4]....
        /*0088*/ 	.word	0xffffffff


	//   ....[5]....
        /*008c*/ 	.word	0xffffffff


	//   ....[6]....
        /*0090*/ 	.word	0xffffffff


	//   ....[7]....
        /*0094*/ 	.word	0xffffffff


	//   ....[8]....
        /*0098*/ 	.word	0xffffffff


	//   ....[9]....
        /*009c*/ 	.word	0xffffffff


	//   ....[10]....
        /*00a0*/ 	.word	0xffffffff


	//   ....[11]....
        /*00a4*/ 	.word	0xffffffff


	//   ....[12]....
        /*00a8*/ 	.word	0xffffffff


	//----- nvinfo : EIATTR_COOP_GROUP_INSTR_OFFSETS
	.align		4
.L_41:
        /*00ac*/ 	.byte	0x04, 0x28
        /*00ae*/ 	.short	(.L_43 - .L_42)


	//   ....[0]....
.L_42:
        /*00b0*/ 	.word	0x00000090


	//   ....[1]....
        /*00b4*/ 	.word	0x000004d0


	//   ....[2]....
        /*00b8*/ 	.word	0x00000640


	//   ....[3]....
        /*00bc*/ 	.word	0x000007e0


	//   ....[4]....
        /*00c0*/ 	.word	0x000008e0


	//   ....[5]....
        /*00c4*/ 	.word	0x00000a50


	//   ....[6]....
        /*00c8*/ 	.word	0x00000bf0


	//   ....[7]....
        /*00cc*/ 	.word	0x00002050


	//   ....[8]....
        /*00d0*/ 	.word	0x00002e30


	//   ....[9]....
        /*00d4*/ 	.word	0x00003040


	//   ....[10]....
        /*00d8*/ 	.word	0x00003070


	//   ....[11]....
        /*00dc*/ 	.word	0x00003c60


	//   ....[12]....
        /*00e0*/ 	.word	0x00003e90


	//----- nvinfo : EIATTR_VRC_CTA_INIT_COUNT
	.align		4
.L_43:
        /*00e4*/ 	.byte	0x02, 0x4a
        /*00e6*/ 	.byte	0x80
	.zero		1


	//----- nvinfo : EIATTR_SYSCALL_OFFSETS
	.align		4
        /*00e8*/ 	.byte	0x04, 0x46
        /*00ea*/ 	.short	(.L_45 - .L_44)


	//   ....[0]....
.L_44:
        /*00ec*/ 	.word	0x00005850


	//   ....[1]....
        /*00f0*/ 	.word	0x00005940


	//   ....[2]....
        /*00f4*/ 	.word	0x000060b0


	//   ....[3]....
        /*00f8*/ 	.word	0x00006a30


	//   ....[4]....
        /*00fc*/ 	.word	0x00007380


	//   ....[5]....
        /*0100*/ 	.word	0x00007cd0


	//----- nvinfo : EIATTR_MBARRIER_INSTR_OFFSETS
	.align		4
.L_45:
        /*0104*/ 	.byte	0x04, 0x39
        /*0106*/ 	.short	(.L_47 - .L_46)


	//   ....[0]....
.L_46:
        /*0108*/ 	.word	0x000005b0
        /*010c*/ 	.word	0x000000ff
        /*0110*/ 	.word	0x00000000
        /*0114*/ 	.short	0x0100
        /*0116*/ 	.byte	0x05
	.zero		1


	//   ....[1]....
        /*0118*/ 	.word	0x000005c0
        /*011c*/ 	.word	0x000000ff
        /*0120*/ 	.word	0x00000020
        /*0124*/ 	.short	0x0100
        /*0126*/ 	.byte	0x05
	.zero		1


	//   ....[2]....
        /*0128*/ 	.word	0x000005d0
        /*012c*/ 	.word	0x000000ff
        /*0130*/ 	.word	0x00000008
        /*0134*/ 	.short	0x0100
        /*0136*/ 	.byte	0x05
	.zero		1


	//   ....[3]....
        /*0138*/ 	.word	0x000005e0
        /*013c*/ 	.word	0x000000ff
        /*0140*/ 	.word	0x00000028
        /*0144*/ 	.short	0x0100
        /*0146*/ 	.byte	0x05
	.zero		1


	//   ....[4]....
        /*0148*/ 	.word	0x000005f0
        /*014c*/ 	.word	0x000000ff
        /*0150*/ 	.word	0x00000010
        /*0154*/ 	.short	0x0100
        /*0156*/ 	.byte	0x05
	.zero		1


	//   ....[5]....
        /*0158*/ 	.word	0x00000600
        /*015c*/ 	.word	0x000000ff
        /*0160*/ 	.word	0x00000030
        /*0164*/ 	.short	0x0100
        /*0166*/ 	.byte	0x05
	.zero		1


	//   ....[6]....
        /*0168*/ 	.word	0x00000610
        /*016c*/ 	.word	0x000000ff
        /*0170*/ 	.word	0x00000018
        /*0174*/ 	.short	0x0100
        /*0176*/ 	.byte	0x05
	.zero		1


	//   ....[7]....
        /*0178*/ 	.word	0x00000620
        /*017c*/ 	.word	0x000000ff
        /*0180*/ 	.word	0x00000038
        /*0184*/ 	.short	0x0100
        /*0186*/ 	.byte	0x05
	.zero		1


	//   ....[8]....
        /*0188*/ 	.word	0x00000750
        /*018c*/ 	.word	0x000000ff
        /*0190*/ 	.word	0x00000040
        /*0194*/ 	.short	0x0100
        /*0196*/ 	.byte	0x07
	.zero		1


	//   ....[9]....
        /*0198*/ 	.word	0x00000760
        /*019c*/ 	.word	0x000000ff
        /*01a0*/ 	.word	0x00000060
        /*01a4*/ 	.short	0x0100
        /*01a6*/ 	.byte	0x07
	.zero		1


	//   ....[10]....
        /*01a8*/ 	.word	0x00000770
        /*01ac*/ 	.word	0x000000ff
        /*01b0*/ 	.word	0x00000048
        /*01b4*/ 	.short	0x0100
        /*01b6*/ 	.byte	0x07
	.zero		1


	//   ....[11]....
        /*01b8*/ 	.word	0x00000780
        /*01bc*/ 	.word	0x000000ff
        /*01c0*/ 	.word	0x00000068
        /*01c4*/ 	.short	0x0100
        /*01c6*/ 	.byte	0x07
	.zero		1


	//   ....[12]....
        /*01c8*/ 	.word	0x00000790
        /*01cc*/ 	.word	0x000000ff
        /*01d0*/ 	.word	0x00000050
        /*01d4*/ 	.short	0x0100
        /*01d6*/ 	.byte	0x07
	.zero		1


	//   ....[13]....
        /*01d8*/ 	.word	0x000007a0
        /*01dc*/ 	.word	0x000000ff
        /*01e0*/ 	.word	0x00000070
        /*01e4*/ 	.short	0x0100
        /*01e6*/ 	.byte	0x07
	.zero		1


	//   ....[14]....
        /*01e8*/ 	.word	0x000007b0
        /*01ec*/ 	.word	0x000000ff
        /*01f0*/ 	.word	0x00000058
        /*01f4*/ 	.short	0x0100
        /*01f6*/ 	.byte	0x07
	.zero		1


	//   ....[15]....
        /*01f8*/ 	.word	0x000007c0
        /*01fc*/ 	.word	0x000000ff
        /*0200*/ 	.word	0x00000078
        /*0204*/ 	.short	0x0100
        /*0206*/ 	.byte	0x07
	.zero		1


	//   ....[16]....
        /*0208*/ 	.word	0x000008b0
        /*020c*/ 	.word	0x000000ff
        /*0210*/ 	.word	0x00000080
        /*0214*/ 	.short	0x0100
        /*0216*/ 	.byte	0x05
	.zero		1


	//   ....[17]....
        /*0218*/ 	.word	0x000008c0
        /*021c*/ 	.word	0x000000ff
        /*0220*/ 	.word	0x00000088
        /*0224*/ 	.short	0x0100
        /*0226*/ 	.byte	0x05
	.zero		1


	//   ....[18]....
        /*0228*/ 	.word	0x00000a00
        /*022c*/ 	.word	0x000000ff
        /*0230*/ 	.word	0x00000090
        /*0234*/ 	.short	0x0100
        /*0236*/ 	.byte	0x05
	.zero		1


	//   ....[19]....
        /*0238*/ 	.word	0x00000a10
        /*023c*/ 	.word	0x000000ff
        /*0240*/ 	.word	0x000000a0
        /*0244*/ 	.short	0x0100
        /*0246*/ 	.byte	0x05
	.zero		1


	//   ....[20]....
        /*0248*/ 	.word	0x00000a20
        /*024c*/ 	.word	0x000000ff
        /*0250*/ 	.word	0x00000098
        /*0254*/ 	.short	0x0100
        /*0256*/ 	.byte	0x05
	.zero		1


	//   ....[21]....
        /*0258*/ 	.word	0x00000a30
        /*025c*/ 	.word	0x000000ff
        /*0260*/ 	.word	0x000000a8
        /*0264*/ 	.short	0x0100
        /*0266*/ 	.byte	0x05
	.zero		1


	//   ....[22]....
        /*0268*/ 	.word	0x00000b60
        /*026c*/ 	.word	0x000000ff
        /*0270*/ 	.word	0x000000b0
        /*0274*/ 	.short	0x0100
        /*0276*/ 	.byte	0x07
	.zero		1


	//   ....[23]....
        /*0278*/ 	.word	0x00000b70
        /*027c*/ 	.word	0x000000ff
        /*0280*/ 	.word	0x000000d0
        /*0284*/ 	.short	0x0100
        /*0286*/ 	.byte	0x07
	.zero		1


	//   ....[24]....
        /*0288*/ 	.word	0x00000b80
        /*028c*/ 	.word	0x000000ff
        /*0290*/ 	.word	0x000000b8
        /*0294*/ 	.short	0x0100
        /*0296*/ 	.byte	0x07
	.zero		1


	//   ....[25]....
        /*0298*/ 	.word	0x00000b90
        /*029c*/ 	.word	0x000000ff
        /*02a0*/ 	.word	0x000000d8
        /*02a4*/ 	.short	0x0100
        /*02a6*/ 	.byte	0x07
	.zero		1


	//   ....[26]....
        /*02a8*/ 	.word	0x00000ba0
        /*02ac*/ 	.word	0x000000ff
        /*02b0*/ 	.word	0x000000c0
        /*02b4*/ 	.short	0x0100
        /*02b6*/ 	.byte	0x07
	.zero		1


	//   ....[27]....
        /*02b8*/ 	.word	0x00000bb0
        /*02bc*/ 	.word	0x000000ff
        /*02c0*/ 	.word	0x000000e0
        /*02c4*/ 	.short	0x0100
        /*02c6*/ 	.byte	0x07
	.zero		1


	//   ....[28]....
        /*02c8*/ 	.word	0x00000bc0
        /*02cc*/ 	.word	0x000000ff
        /*02d0*/ 	.word	0x000000c8
        /*02d4*/ 	.short	0x0100
        /*02d6*/ 	.byte	0x07
	.zero		1


	//   ....[29]....
        /*02d8*/ 	.word	0x00000bd0
        /*02dc*/ 	.word	0x000000ff
        /*02e0*/ 	.word	0x000000e8
        /*02e4*/ 	.short	0x0100
        /*02e6*/ 	.byte	0x07
	.zero		1


	//   ....[30]....
        /*02e8*/ 	.word	0x00000cc0
        /*02ec*/ 	.word	0x000000ff
        /*02f0*/ 	.word	0x000000f0
        /*02f4*/ 	.short	0x0100
        /*02f6*/ 	.byte	0x05
	.zero		1


	//   ....[31]....
        /*02f8*/ 	.word	0x00000cd0
        /*02fc*/ 	.word	0x000000ff
        /*0300*/ 	.word	0x00000100
        /*0304*/ 	.short	0x0100
        /*0306*/ 	.byte	0x05
	.zero		1


	//   ....[32]....
        /*0308*/ 	.word	0x00000ce0
        /*030c*/ 	.word	0x000000ff
        /*0310*/ 	.word	0x000000f8
        /*0314*/ 	.short	0x0100
        /*0316*/ 	.byte	0x05
	.zero		1


	//   ....[33]....
        /*0318*/ 	.word	0x00000cf0
        /*031c*/ 	.word	0x000000ff
        /*0320*/ 	.word	0x00000108
        /*0324*/ 	.short	0x0100
        /*0326*/ 	.byte	0x05
	.zero		1


	//   ....[34]....
        /*0328*/ 	.word	0x000015d0
        /*032c*/ 	.word	0x00000003
        /*0330*/ 	.word	0x00000100
        /*0334*/ 	.short	0x010a
        /*0336*/ 	.byte	0xff
	.zero		1


	//   ....[35]....
        /*0338*/ 	.word	0x00001600
        /*033c*/ 	.word	0x00000003
        /*0340*/ 	.word	0x000000f0
        /*0344*/ 	.short	0x0101
        /*0346*/ 	.byte	0xff
	.zero		1


	//   ....[36]....
        /*0348*/ 	.word	0x000016d0
        /*034c*/ 	.word	0x000000ff
        /*0350*/ 	.word	0x00000020
        /*0354*/ 	.short	0x010a
        /*0356*/ 	.byte	0x08
	.zero		1


	//   ....[37]....
        /*0358*/ 	.word	0x000017b0
        /*035c*/ 	.word	0x000000ff
        /*0360*/ 	.word	0x00000020
        /*0364*/ 	.short	0x010a
        /*0366*/ 	.byte	0x31
	.zero		1


	//   ....[38]....
        /*0368*/ 	.word	0x000018b0
        /*036c*/ 	.word	0x000000ff
        /*0370*/ 	.word	0x00000020
        /*0374*/ 	.short	0x010a
        /*0376*/ 	.byte	0x08
	.zero		1


	//   ....[39]....
        /*0378*/ 	.word	0x00001ba0
        /*037c*/ 	.word	0x000000ff
        /*0380*/ 	.word	0x00000088
        /*0384*/ 	.short	0x0101
        /*0386*/ 	.byte	0x04
	.zero		1


	//   ....[40]....
        /*0388*/ 	.word	0x00001bc0
        /*038c*/ 	.word	0x000000ff
        /*0390*/ 	.word	0x00000020
        /*0394*/ 	.short	0x010a
        /*0396*/ 	.byte	0x08
	.zero		1


	//   ....[41]....
        /*0398*/ 	.word	0x00001c80
        /*039c*/ 	.word	0x000000ff
        /*03a0*/ 	.word	0x00000020
        /*03a4*/ 	.short	0x010a
        /*03a6*/ 	.byte	0x31
	.zero		1


	//   ....[42]....
        /*03a8*/ 	.word	0x00001d80
        /*03ac*/ 	.word	0x000000ff
        /*03b0*/ 	.word	0x00000020
        /*03b4*/ 	.short	0x010a
        /*03b6*/ 	.byte	0x08
	.zero		1


	//   ....[43]....
        /*03b8*/ 	.word	0x00002080
        /*03bc*/ 	.word	0x00000002
        /*03c0*/ 	.word	0x00000090
        /*03c4*/ 	.short	0x010a
        /*03c6*/ 	.byte	0xff
	.zero		1


	//   ....[44]....
        /*03c8*/ 	.word	0x00002140
        /*03cc*/ 	.word	0x00000002
        /*03d0*/ 	.word	0x00000000
        /*03d4*/ 	.short	0x0101
        /*03d6*/ 	.byte	0xff
	.zero		1


	//   ....[45]....
        /*03d8*/ 	.word	0x000026a0
        /*03dc*/ 	.word	0x000000ff
        /*03e0*/ 	.word	0x00000000
        /*03e4*/ 	.short	0x010a
        /*03e6*/ 	.byte	0x05
	.zero		1


	//   ....[46]....
        /*03e8*/ 	.word	0x00002730
        /*03ec*/ 	.word	0x000000ff
        /*03f0*/ 	.word	0x00000000
        /*03f4*/ 	.short	0x010a
        /*03f6*/ 	.byte	0x05
	.zero		1


	//   ....[47]....
        /*03f8*/ 	.word	0x000027c0
        /*03fc*/ 	.word	0x000000ff
        /*0400*/ 	.word	0x00000000
        /*0404*/ 	.short	0x010a
        /*0406*/ 	.byte	0x05
	.zero		1


	//   ....[48]....
        /*0408*/ 	.word	0x00002860
        /*040c*/ 	.word	0x00000000
        /*0410*/ 	.word	0x00000000
        /*0414*/ 	.short	0x010a
        /*0416*/ 	.byte	0xff
	.zero		1


	//   ....[49]....
        /*0418*/ 	.word	0x00002980
        /*041c*/ 	.word	0x00000000
        /*0420*/ 	.word	0x000000f0
        /*0424*/ 	.short	0x010a
        /*0426*/ 	.byte	0xff
	.zero		1


	//   ....[50]....
        /*0428*/ 	.word	0x000029e0
        /*042c*/ 	.word	0x00000004
        /*0430*/ 	.word	0x00000000
        /*0434*/ 	.short	0x0101
        /*0436*/ 	.byte	0xff
	.zero		1


	//   ....[51]....
        /*0438*/ 	.word	0x00002a00
        /*043c*/ 	.word	0x000000ff
        /*0440*/ 	.word	0x000000a0
        /*0444*/ 	.short	0x010a
        /*0446*/ 	.byte	0x05
	.zero		1


	//   ....[52]....
        /*0448*/ 	.word	0x00002b20
        /*044c*/ 	.word	0x00000000
        /*0450*/ 	.word	0x00000090
        /*0454*/ 	.short	0x010a
        /*0456*/ 	.byte	0xff
	.zero		1


	//   ....[53]....
        /*0458*/ 	.word	0x00002c30
        /*045c*/ 	.word	0x00000000
        /*0460*/ 	.word	0x00000000
        /*0464*/ 	.short	0x0101
        /*0466*/ 	.byte	0xff
	.zero		1


	//   ....[54]....
        /*0468*/ 	.word	0x00002cc0
        /*046c*/ 	.word	0x000000ff
        /*0470*/ 	.word	0x000000a0
        /*0474*/ 	.short	0x0106
        /*0476*/ 	.byte	0x05
	.zero		1


	//   ....[55]....
        /*0478*/ 	.word	0x00002ce0
        /*047c*/ 	.word	0x000000ff
        /*0480*/ 	.word	0x000000a0
        /*0484*/ 	.short	0x010a
        /*0486*/ 	.byte	0x05
	.zero		1


	//   ....[56]....
        /*0488*/ 	.word	0x00002d70
        /*048c*/ 	.word	0x000000ff
        /*0490*/ 	.word	0x000000a0
        /*0494*/ 	.short	0x0106
        /*0496*/ 	.byte	0x04
	.zero		1


	//   ....[57]....
        /*0498*/ 	.word	0x00002db0
        /*049c*/ 	.word	0x00000000
        /*04a0*/ 	.word	0x000000a0
        /*04a4*/ 	.short	0x010a
        /*04a6*/ 	.byte	0xff
	.zero		1


	//   ....[58]....
        /*04a8*/ 	.word	0x00003370
        /*04ac*/ 	.word	0x00000000
        /*04b0*/ 	.word	0x00000090
        /*04b4*/ 	.short	0x010a
        /*04b6*/ 	.byte	0xff
	.zero		1


	//   ....[59]....
        /*04b8*/ 	.word	0x00003470
        /*04bc*/ 	.word	0x00000003
        /*04c0*/ 	.word	0x00000000
        /*04c4*/ 	.short	0x0101
        /*04c6*/ 	.byte	0xff
	.zero		1


	//   ....[60]....
        /*04c8*/ 	.word	0x00003480
        /*04cc*/ 	.word	0x000000ff
        /*04d0*/ 	.word	0x00000000
        /*04d4*/ 	.short	0x010a
        /*04d6*/ 	.byte	0x07
	.zero		1


	//   ....[61]....
        /*04d8*/ 	.word	0x000034b0
        /*04dc*/ 	.word	0x000000ff
        /*04e0*/ 	.word	0x000000d0
        /*04e4*/ 	.short	0x010a
        /*04e6*/ 	.byte	0x06
	.zero		1


	//   ....[62]....
        /*04e8*/ 	.word	0x00003580
        /*04ec*/ 	.word	0x000000ff
        /*04f0*/ 	.word	0x00000000
        /*04f4*/ 	.short	0x010a
        /*04f6*/ 	.byte	0x0b
	.zero		1


	//   ....[63]....
        /*04f8*/ 	.word	0x000036b0
        /*04fc*/ 	.word	0x000000ff
        /*0500*/ 	.word	0x00000000
        /*0504*/ 	.short	0x010a
        /*0506*/ 	.byte	0x22
	.zero		1


	//   ....[64]....
        /*0508*/ 	.word	0x00003a90
        /*050c*/ 	.word	0x000000ff
        /*0510*/ 	.word	0x00000000
        /*0514*/ 	.short	0x010a
        /*0516*/ 	.byte	0x06
	.zero		1


	//   ....[65]....
        /*0518*/ 	.word	0x00003b20
        /*051c*/ 	.word	0x000000ff
        /*0520*/ 	.word	0x00000000
        /*0524*/ 	.short	0x010a
        /*0526*/ 	.byte	0x06
	.zero		1


	//   ....[66]....
        /*0528*/ 	.word	0x00003bb0
        /*052c*/ 	.word	0x000000ff
        /*0530*/ 	.word	0x00000000
        /*0534*/ 	.short	0x010a
        /*0536*/ 	.byte	0x06
	.zero		1


	//   ....[67]....
        /*0538*/ 	.word	0x00003c40
        /*053c*/ 	.word	0x000000ff
        /*0540*/ 	.word	0x00000000
        /*0544*/ 	.short	0x010a
        /*0546*/ 	.byte	0x07
	.zero		1


	//   ....[68]....
        /*0548*/ 	.word	0x000040c0
        /*054c*/ 	.word	0x00000000
        /*0550*/ 	.word	0x00000090
        /*0554*/ 	.short	0x010a
        /*0556*/ 	.byte	0xff
	.zero		1


	//   ....[69]....
        /*0558*/ 	.word	0x00004180
        /*055c*/ 	.word	0x00000000
        /*0560*/ 	.word	0x00000000
        /*0564*/ 	.short	0x0101
        /*0566*/ 	.byte	0xff
	.zero		1


	//   ....[70]....
        /*0568*/ 	.word	0x000044a0
        /*056c*/ 	.word	0x000000ff
        /*0570*/ 	.word	0x00000088
        /*0574*/ 	.short	0x010a
        /*0576*/ 	.byte	0x07
	.zero		1


	//   ....[71]....
        /*0578*/ 	.word	0x00004690
        /*057c*/ 	.word	0x000000ff
        /*0580*/ 	.word	0x00000060
        /*0584*/ 	.short	0x010a
        /*0586*/ 	.byte	0x07
	.zero		1


	//   ....[72]....
        /*0588*/ 	.word	0x00004810
        /*058c*/ 	.word	0x000000ff
        /*0590*/ 	.word	0x00000040
        /*0594*/ 	.short	0x010b
        /*0596*/ 	.byte	0x07
	.zero		1


	//   ....[73]....
        /*0598*/ 	.word	0x00004820
        /*059c*/ 	.word	0x000000ff
        /*05a0*/ 	.word	0x00000000
        /*05a4*/ 	.short	0x0101
        /*05a6*/ 	.byte	0x08
	.zero		1


	//   ....[74]....
        /*05a8*/ 	.word	0x00004840
        /*05ac*/ 	.word	0x000000ff
        /*05b0*/ 	.word	0x00000068
        /*05b4*/ 	.short	0x010a
        /*05b6*/ 	.byte	0x07
	.zero		1


	//   ....[75]....
        /*05b8*/ 	.word	0x000049a0
        /*05bc*/ 	.word	0x000000ff
        /*05c0*/ 	.word	0x00000048
        /*05c4*/ 	.short	0x010b
        /*05c6*/ 	.byte	0x07
	.zero		1


	//   ....[76]....
        /*05c8*/ 	.word	0x000049b0
        /*05cc*/ 	.word	0x000000ff
        /*05d0*/ 	.word	0x00000000
        /*05d4*/ 	.short	0x0101
        /*05d6*/ 	.byte	0x08
	.zero		1


	//   ....[77]....
        /*05d8*/ 	.word	0x000049c0
        /*05dc*/ 	.word	0x000000ff
        /*05e0*/ 	.word	0x00000070
        /*05e4*/ 	.short	0x010a
        /*05e6*/ 	.byte	0x07
	.zero		1


	//   ....[78]....
        /*05e8*/ 	.word	0x00004b60
        /*05ec*/ 	.word	0x000000ff
        /*05f0*/ 	.word	0x00000050
        /*05f4*/ 	.short	0x010b
        /*05f6*/ 	.byte	0x07
	.zero		1


	//   ....[79]....
        /*05f8*/ 	.word	0x00004bd0
        /*05fc*/ 	.word	0x000000ff
        /*0600*/ 	.word	0x00000000
        /*0604*/ 	.short	0x0101
        /*0606*/ 	.byte	0x08
	.zero		1


	//   ....[80]....
        /*0608*/ 	.word	0x00004c00
        /*060c*/ 	.word	0x000000ff
        /*0610*/ 	.word	0x00000078
        /*0614*/ 	.short	0x010a
        /*0616*/ 	.byte	0x07
	.zero		1


	//   ....[81]....
        /*0618*/ 	.word	0x00004e10
        /*061c*/ 	.word	0x000000ff
        /*0620*/ 	.word	0x00000058
        /*0624*/ 	.short	0x010b
        /*0626*/ 	.byte	0x07
	.zero		1


	//   ....[82]....
        /*0628*/ 	.word	0x00004e30
        /*062c*/ 	.word	0x000000ff
        /*0630*/ 	.word	0x00000000
        /*0634*/ 	.short	0x0101
        /*0636*/ 	.byte	0x0d
	.zero		1


	//   ....[83]....
        /*0638*/ 	.word	0x00004e60
        /*063c*/ 	.word	0x000000ff
        /*0640*/ 	.word	0x00000060
        /*0644*/ 	.short	0x010a
        /*0646*/ 	.byte	0x07
	.zero		1


	//   ....[84]....
        /*0648*/ 	.word	0x00004e80
        /*064c*/ 	.word	0x000000ff
        /*0650*/ 	.word	0x00000068
        /*0654*/ 	.short	0x010a
        /*0656*/ 	.byte	0x07
	.zero		1


	//   ....[85]....
        /*0658*/ 	.word	0x00004ea0
        /*065c*/ 	.word	0x000000ff
        /*0660*/ 	.word	0x00000070
        /*0664*/ 	.short	0x010a
        /*0666*/ 	.byte	0x07
	.zero		1


	//   ....[86]....
        /*0668*/ 	.word	0x00004ee0
        /*066c*/ 	.word	0x00000000
        /*0670*/ 	.word	0x00000078
        /*0674*/ 	.short	0x010a
        /*0676*/ 	.byte	0xff
	.zero		1


	//   ....[87]....
        /*0678*/ 	.word	0x00005210
        /*067c*/ 	.word	0x00000000
        /*0680*/ 	.word	0x00000090
        /*0684*/ 	.short	0x010a
        /*0686*/ 	.byte	0xff
	.zero		1


	//   ....[88]....
        /*0688*/ 	.word	0x00005320
        /*068c*/ 	.word	0x00000000
        /*0690*/ 	.word	0x00000000
        /*0694*/ 	.short	0x0101
        /*0696*/ 	.byte	0xff
	.zero		1


	//   ....[89]....
        /*0698*/ 	.word	0x00005d70
        /*069c*/ 	.word	0x000000ff
        /*06a0*/ 	.word	0x00000040
        /*06a4*/ 	.short	0x010a
        /*06a6*/ 	.byte	0x24
	.zero		1


	//   ....[90]....
        /*06a8*/ 	.word	0x00005db0
        /*06ac*/ 	.word	0x00000058
        /*06b0*/ 	.word	0x000000b0
        /*06b4*/ 	.short	0x010a
        /*06b6*/ 	.byte	0xff
	.zero		1


	//   ....[91]....
        /*06b8*/ 	.word	0x00005ea0
        /*06bc*/ 	.word	0x000000ff
        /*06c0*/ 	.word	0x00000040
        /*06c4*/ 	.short	0x010a
        /*06c6*/ 	.byte	0x24
	.zero		1


	//   ....[92]....
        /*06c8*/ 	.word	0x00005f90
        /*06cc*/ 	.word	0x00000058
        /*06d0*/ 	.word	0x000000b0
        /*06d4*/ 	.short	0x010a
        /*06d6*/ 	.byte	0xff
	.zero		1


	//   ....[93]....
        /*06d8*/ 	.word	0x00006760
        /*06dc*/ 	.word	0x00000000
        /*06e0*/ 	.word	0x00000000
        /*06e4*/ 	.short	0x0101
        /*06e6*/ 	.byte	0xff
	.zero		1


	//   ....[94]....
        /*06e8*/ 	.word	0x00006770
        /*06ec*/ 	.word	0x00000003
        /*06f0*/ 	.word	0x00000040
        /*06f4*/ 	.short	0x010a
        /*06f6*/ 	.byte	0xff
	.zero		1


	//   ....[95]....
        /*06f8*/ 	.word	0x00006850
        /*06fc*/ 	.word	0x00000003
        /*0700*/ 	.word	0x00000040
        /*0704*/ 	.short	0x010a
        /*0706*/ 	.byte	0xff
	.zero		1


	//   ....[96]....
        /*0708*/ 	.word	0x000070b0
        /*070c*/ 	.word	0x0000005b
        /*0710*/ 	.word	0x00000000
        /*0714*/ 	.short	0x0101
        /*0716*/ 	.byte	0xff
	.zero		1


	//   ....[97]....
        /*0718*/ 	.word	0x000070d0
        /*071c*/ 	.word	0x0000005c
        /*0720*/ 	.word	0x00000040
        /*0724*/ 	.short	0x010a
        /*0726*/ 	.byte	0xff
	.zero		1


	//   ....[98]....
        /*0728*/ 	.word	0x000071a0
        /*072c*/ 	.word	0x0000005c
        /*0730*/ 	.word	0x00000040
        /*0734*/ 	.short	0x010a
        /*0736*/ 	.byte	0xff
	.zero		1


	//   ....[99]....
        /*0738*/ 	.word	0x00007a00
        /*073c*/ 	.word	0x0000005b
        /*0740*/ 	.word	0x00000000
        /*0744*/ 	.short	0x0101
        /*0746*/ 	.byte	0xff
	.zero		1


	//   ....[100]....
        /*0748*/ 	.word	0x00007a20
        /*074c*/ 	.word	0x0000005c
        /*0750*/ 	.word	0x00000040
        /*0754*/ 	.short	0x010a
        /*0756*/ 	.byte	0xff
	.zero		1


	//   ....[101]....
        /*0758*/ 	.word	0x00007af0
        /*075c*/ 	.word	0x0000005c
        /*0760*/ 	.word	0x00000040
        /*0764*/ 	.short	0x010a
        /*0766*/ 	.byte	0xff
	.zero		1


	//   ....[102]....
        /*0768*/ 	.word	0x00007e30
        /*076c*/ 	.word	0x000000ff
        /*0770*/ 	.word	0x00000000
        /*0774*/ 	.short	0x0101
        /*0776*/ 	.byte	0x05
	.zero		1


	//   ....[103]....
        /*0778*/ 	.word	0x000083b0
        /*077c*/ 	.word	0x00000002
        /*0780*/ 	.word	0x00000000
        /*0784*/ 	.short	0x0101
        /*0786*/ 	.byte	0xff
	.zero		1


	//   ....[104]....
        /*0788*/ 	.word	0x00008620
        /*078c*/ 	.word	0x000000ff
        /*0790*/ 	.word	0x00000000
        /*0794*/ 	.short	0x0101
        /*0796*/ 	.byte	0x04
	.zero		1


	//   ....[105]....
        /*0798*/ 	.word	0x00008640
        /*079c*/ 	.word	0x00000003
        /*07a0*/ 	.word	0x00000100
        /*07a4*/ 	.short	0x010a
        /*07a6*/ 	.byte	0xff
	.zero		1


	//   ....[106]....
        /*07a8*/ 	.word	0x000086a0
        /*07ac*/ 	.word	0x00000002
        /*07b0*/ 	.word	0x00000020
        /*07b4*/ 	.short	0x010a
        /*07b6*/ 	.byte	0xff
	.zero		1


	//   ....[107]....
        /*07b8*/ 	.word	0x00008700
        /*07bc*/ 	.word	0x00000002
        /*07c0*/ 	.word	0x00000020
        /*07c4*/ 	.short	0x010a
        /*07c6*/ 	.byte	0xff
	.zero		1


	//   ....[108]....
        /*07c8*/ 	.word	0x00008750
        /*07cc*/ 	.word	0x00000002
        /*07d0*/ 	.word	0x00000090
        /*07d4*/ 	.short	0x010a
        /*07d6*/ 	.byte	0xff
	.zero		1


	//   ....[109]....
        /*07d8*/ 	.word	0x000087b0
        /*07dc*/ 	.word	0x00000000
        /*07e0*/ 	.word	0x00000000
        /*07e4*/ 	.short	0x010a
        /*07e6*/ 	.byte	0xff
	.zero		1


	//   ....[110]....
        /*07e8*/ 	.word	0x00008810
        /*07ec*/ 	.word	0x00000000
        /*07f0*/ 	.word	0x00000000
        /*07f4*/ 	.short	0x010a
        /*07f6*/ 	.byte	0xff
	.zero		1


	//   ....[111]....
        /*07f8*/ 	.word	0x00008870
        /*07fc*/ 	.word	0x00000000
        /*0800*/ 	.word	0x00000000
        /*0804*/ 	.short	0x010a
        /*0806*/ 	.byte	0xff
	.zero		1


	//   ....[112]....
        /*0808*/ 	.word	0x000088c0
        /*080c*/ 	.word	0x00000000
        /*0810*/ 	.word	0x000000f0
        /*0814*/ 	.short	0x010a
        /*0816*/ 	.byte	0xff
	.zero		1


	//   ....[113]....
        /*0818*/ 	.word	0x00008920
        /*081c*/ 	.word	0x00000000
        /*0820*/ 	.word	0x000000a0
        /*0824*/ 	.short	0x010a
        /*0826*/ 	.byte	0xff
	.zero		1


	//   ....[114]....
        /*0828*/ 	.word	0x00008970
        /*082c*/ 	.word	0x00000000
        /*0830*/ 	.word	0x00000090
        /*0834*/ 	.short	0x010a
        /*0836*/ 	.byte	0xff
	.zero		1


	//   ....[115]....
        /*0838*/ 	.word	0x000089d0
        /*083c*/ 	.word	0x00000000
        /*0840*/ 	.word	0x000000a0
        /*0844*/ 	.short	0x010a
        /*0846*/ 	.byte	0xff
	.zero		1


	//   ....[116]....
        /*0848*/ 	.word	0x00008a20
        /*084c*/ 	.word	0x00000000
        /*0850*/ 	.word	0x00000090
        /*0854*/ 	.short	0x010a
        /*0856*/ 	.byte	0xff
	.zero		1


	//   ....[117]....
        /*0858*/ 	.word	0x00008a80
        /*085c*/ 	.word	0x00000003
        /*0860*/ 	.word	0x000000d0
        /*0864*/ 	.short	0x010a
        /*0866*/ 	.byte	0xff
	.zero		1


	//   ....[118]....
        /*0868*/ 	.word	0x00008ae0
        /*086c*/ 	.word	0x00000000
        /*0870*/ 	.word	0x00000000
        /*0874*/ 	.short	0x010a
        /*0876*/ 	.byte	0xff
	.zero		1


	//   ....[119]....
        /*0878*/ 	.word	0x00008b40
        /*087c*/ 	.word	0x00000000
        /*0880*/ 	.word	0x00000000
        /*0884*/ 	.short	0x010a
        /*0886*/ 	.byte	0xff
	.zero		1


	//   ....[120]....
        /*0888*/ 	.word	0x00008ba0
        /*088c*/ 	.word	0x00000000
        /*0890*/ 	.word	0x00000000
        /*0894*/ 	.short	0x010a
        /*0896*/ 	.byte	0xff
	.zero		1


	//   ....[121]....
        /*0898*/ 	.word	0x00008c00
        /*089c*/ 	.word	0x00000000
        /*08a0*/ 	.word	0x00000000
        /*08a4*/ 	.short	0x010a
        /*08a6*/ 	.byte	0xff
	.zero		1


	//   ....[122]....
        /*08a8*/ 	.word	0x00008c60
        /*08ac*/ 	.word	0x00000000
        /*08b0*/ 	.word	0x00000000
        /*08b4*/ 	.short	0x010a
        /*08b6*/ 	.byte	0xff
	.zero		1


	//   ....[123]....
        /*08b8*/ 	.word	0x00008cb0
        /*08bc*/ 	.word	0x00000000
        /*08c0*/ 	.word	0x00000090
        /*08c4*/ 	.short	0x010a
        /*08c6*/ 	.byte	0xff
	.zero		1


	//   ....[124]....
        /*08c8*/ 	.word	0x00008d10
        /*08cc*/ 	.word	0x00000000
        /*08d0*/ 	.word	0x00000088
        /*08d4*/ 	.short	0x010a
        /*08d6*/ 	.byte	0xff
	.zero		1


	//   ....[125]....
        /*08d8*/ 	.word	0x00008d70
        /*08dc*/ 	.word	0x00000003
        /*08e0*/ 	.word	0x00000060
        /*08e4*/ 	.short	0x010a
        /*08e6*/ 	.byte	0xff
	.zero		1


	//   ....[126]....
        /*08e8*/ 	.word	0x00008dd0
        /*08ec*/ 	.word	0x00000003
        /*08f0*/ 	.word	0x00000068
        /*08f4*/ 	.short	0x010a
        /*08f6*/ 	.byte	0xff
	.zero		1


	//   ....[127]....
        /*08f8*/ 	.word	0x00008e30
        /*08fc*/ 	.word	0x00000003
        /*0900*/ 	.word	0x00000070
        /*0904*/ 	.short	0x010a
        /*0906*/ 	.byte	0xff
	.zero		1


	//   ....[128]....
        /*0908*/ 	.word	0x00008e90
        /*090c*/ 	.word	0x00000003
        /*0910*/ 	.word	0x00000078
        /*0914*/ 	.short	0x010a
        /*0916*/ 	.byte	0xff
	.zero		1


	//   ....[129]....
        /*0918*/ 	.word	0x00008ef0
        /*091c*/ 	.word	0x00000000
        /*0920*/ 	.word	0x00000060
        /*0924*/ 	.short	0x010a
        /*0926*/ 	.byte	0xff
	.zero		1


	//   ....[130]....
        /*0928*/ 	.word	0x00008f50
        /*092c*/ 	.word	0x00000000
        /*0930*/ 	.word	0x00000068
        /*0934*/ 	.short	0x010a
        /*0936*/ 	.byte	0xff
	.zero		1


	//   ....[131]....
        /*0938*/ 	.word	0x00008fb0
        /*093c*/ 	.word	0x00000000
        /*0940*/ 	.word	0x00000070
        /*0944*/ 	.short	0x010a
        /*0946*/ 	.byte	0xff
	.zero		1


	//   ....[132]....
        /*0948*/ 	.word	0x00009000
        /*094c*/ 	.word	0x00000000
        /*0950*/ 	.word	0x00000090
        /*0954*/ 	.short	0x010a
        /*0956*/ 	.byte	0xff
	.zero		1


	//   ....[133]....
        /*0958*/ 	.word	0x00009060
        /*095c*/ 	.word	0x00000000
        /*0960*/ 	.word	0x00000040
        /*0964*/ 	.short	0x010a
        /*0966*/ 	.byte	0xff
	.zero		1


	//   ....[134]....
        /*0968*/ 	.word	0x000090b0
        /*096c*/ 	.word	0x00000058
        /*0970*/ 	.word	0x000000b0
        /*0974*/ 	.short	0x010a
        /*0976*/ 	.byte	0xff
	.zero		1


	//   ....[135]....
        /*0978*/ 	.word	0x00009100
        /*097c*/ 	.word	0x00000003
        /*0980*/ 	.word	0x00000040
        /*0984*/ 	.short	0x010a
        /*0986*/ 	.byte	0xff
	.zero		1


	//   ....[136]....
        /*0988*/ 	.word	0x00009150
        /*098c*/ 	.word	0x0000005c
        /*0990*/ 	.word	0x00000040
        /*0994*/ 	.short	0x010a
        /*0996*/ 	.byte	0xff
	.zero		1


	//   ....[137]....
        /*0998*/ 	.word	0x000091a0
        /*099c*/ 	.word	0x0000005c
        /*09a0*/ 	.word	0x00000040
        /*09a4*/ 	.short	0x010a
        /*09a6*/ 	.byte	0xff
	.zero		1


	//----- nvinfo : EIATTR_NUM_MBARRIERS
	.align		4
.L_47:
        /*09a8*/ 	.byte	0x03, 0x38
        /*09aa*/ 	.short	0x0022


	//----- nvinfo : EIATTR_EXIT_INSTR_OFFSETS
	.align		4
        /*09ac*/ 	.byte	0x04, 0x1c
        /*09ae*/ 	.short	(.L_49 - .L_48)


	//   ....[0]....
.L_48:
        /*09b0*/ 	.word	0x00002890


	//   ....[1]....
        /*09b4*/ 	.word	0x00002d80


	//   ....[2]....
        /*09b8*/ 	.word	0x00002de0


	//   ....[3]....
        /*09bc*/ 	.word	0x00003ea0


	//   ....[4]....
        /*09c0*/ 	.word	0x00004f10


	//   ....[5]....
        /*09c4*/ 	.word	0x00004f50


	//   ....[6]....
        /*09c8*/ 	.word	0x00008510


	//   ....[7]....
        /*09cc*/ 	.word	0x00008590


	//   ....[8]....
        /*09d0*/ 	.word	0x000085c0


	//   ....[9]....
        /*09d4*/ 	.word	0x00008630


	//----- nvinfo : EIATTR_MAX_THREADS
	.align		4
.L_49:
        /*09d8*/ 	.byte	0x04, 0x05
        /*09da*/ 	.short	(.L_51 - .L_50)
.L_50:
        /*09dc*/ 	.word	0x00000100
        /*09e0*/ 	.word	0x00000001
        /*09e4*/ 	.word	0x00000001


	//----- nvinfo : EIATTR_CRS_STACK_SIZE
	.align		4
.L_51:
        /*09e8*/ 	.byte	0x04, 0x1e
        /*09ea*/ 	.short	(.L_53 - .L_52)
.L_52:
        /*09ec*/ 	.word	0x00000000


	//----- nvinfo : EIATTR_CBANK_PARAM_SIZE
	.align		4
.L_53:
        /*09f0*/ 	.byte	0x03, 0x19
        /*09f2*/ 	.short	0x0800


	//----- nvinfo : EIATTR_PARAM_CBANK
	.align		4
        /*09f4*/ 	.byte	0x04, 0x0a
        /*09f6*/ 	.short	(.L_55 - .L_54)
	.align		4
.L_54:
        /*09f8*/ 	.word	index@(.nv.constant0._ZN7cutlass13device_kernelINS_4gemm6kernel13GemmUniversalIN4cute5tupleIJiiiiEEENS1_10collective13CollectiveMmaINS1_35MainloopSm100TmaUmmaWarpSpecializedILi4ELi2ELi4ENS5_IJNS4_1CILi1EEESB_SB_EEEEENS5_IJNSA_ILi128EEENSA_ILi64EEESF_EEENS_10tfloat32_tENS5_IJSB_llEEESH_SI_NS4_8TiledMMAINS4_8MMA_AtomIJNS4_17SM100_MMA_TF32_SSISH_SH_fLi128ELi64ELNS4_4UMMA5MajorE1ELSN_1ELNSM_7ScaleInE0ELSO_0EEEEEENS4_6LayoutISC_NS5_IJNSA_ILi0EEESS_SS_EEEEENS5_IJNS4_10UnderscoreESV_SV_EEEEENS4_13SM90_TMA_LOADENS4_14ComposedLayoutINS4_7SwizzleILi2ELi5ELi2EEENS4_18smem_ptr_flag_bitsILi32EEENSR_INS5_IJNSA_ILi32EEENSA_ILi4EEEEEENS5_IJSB_S14_EEEEEEEvNS4_8identityESY_S19_vS1A_EENS_8epilogue10collective18CollectiveEpilogueINS1C_23Sm100TmaWarpSpecializedILi4ELi2ELi16ELb1ELb0EEEJSG_NS5_IJNSR_ISE_SB_EENSR_INSA_ILi16EEESB_EEEEESH_NS5_IJlSB_lEEESH_S1L_NS1C_6fusion15FusionCallbacksIS1G_NS1M_17LinearCombinationISH_fSH_fLNS_15FloatRoundStyleE2EEESG_S1K_JEEENS4_5SM1004TMEM4LOAD26SM100_TMEM_LOAD_32dp32b16xESY_NSZ_INS10_ILi2ELi4ELi3EEES13_NSR_INS5_IJNSA_ILi8EEES1I_EEENS5_IJS1I_SB_EEEEEEENS4_39AutoVectorizingCopyWithAssumedAlignmentILi128EEENS4_14SM90_TMA_STOREES21_S23_S23_EEEvvEEEEvNT_6ParamsE)
        /*09fc*/ 	.short	0x0380
        /*09fe*/ 	.short	0x0800


	//----- nvinfo : EIATTR_SW_WAR
	.align		4
.L_55:
        /*0a00*/ 	.byte	0x04, 0x36
        /*0a02*/ 	.short	(.L_57 - .L_56)
.L_56:
        /*0a04*/ 	.word	0x00000008
.L_57:


//--------------------- .nv.callgraph             --------------------------
	.section	.nv.callgraph,"",@"SHT_CUDA_CALLGRAPH"
	.align	4
	.sectionentsize	8
	.align		4
        /*0000*/ 	.word	0x00000000
	.align		4
        /*0004*/ 	.word	0xffffffff
	.align		4
        /*0008*/ 	.word	index@(_ZN7cutlass13device_kernelINS_4gemm6kernel13GemmUniversalIN4cute5tupleIJiiiiEEENS1_10collective13CollectiveMmaINS1_35MainloopSm100TmaUmmaWarpSpecializedILi4ELi2ELi4ENS5_IJNS4_1CILi1EEESB_SB_EEEEENS5_IJNSA_ILi128EEENSA_ILi64EEESF_EEENS_10tfloat32_tENS5_IJSB_llEEESH_SI_NS4_8TiledMMAINS4_8MMA_AtomIJNS4_17SM100_MMA_TF32_SSISH_SH_fLi128ELi64ELNS4_4UMMA5MajorE1ELSN_1ELNSM_7ScaleInE0ELSO_0EEEEEENS4_6LayoutISC_NS5_IJNSA_ILi0EEESS_SS_EEEEENS5_IJNS4_10UnderscoreESV_SV_EEEEENS4_13SM90_TMA_LOADENS4_14ComposedLayoutINS4_7SwizzleILi2ELi5ELi2EEENS4_18smem_ptr_flag_bitsILi32EEENSR_INS5_IJNSA_ILi32EEENSA_ILi4EEEEEENS5_IJSB_S14_EEEEEEEvNS4_8identityESY_S19_vS1A_EENS_8epilogue10collective18CollectiveEpilogueINS1C_23Sm100TmaWarpSpecializedILi4ELi2ELi16ELb1ELb0EEEJSG_NS5_IJNSR_ISE_SB_EENSR_INSA_ILi16EEESB_EEEEESH_NS5_IJlSB_lEEESH_S1L_NS1C_6fusion15FusionCallbacksIS1G_NS1M_17LinearCombinationISH_fSH_fLNS_15FloatRoundStyleE2EEESG_S1K_JEEENS4_5SM1004TMEM4LOAD26SM100_TMEM_LOAD_32dp32b16xESY_NSZ_INS10_ILi2ELi4ELi3EEES13_NSR_INS5_IJNSA_ILi8EEES1I_EEENS5_IJS1I_SB_EEEEEEENS4_39AutoVectorizingCopyWithAssumedAlignmentILi128EEENS4_14SM90_TMA_STOREES21_S23_S23_EEEvvEEEEvNT_6ParamsE)
	.align		4
        /*000c*/ 	.word	index@(__assertfail)
	.align		4
        /*0010*/ 	.word	0x00000000
	.align		4
        /*0014*/ 	.word	0xfffffffe
	.align		4
        /*0018*/ 	.word	0x00000000
	.align		4
        /*001c*/ 	.word	0xfffffffd
	.align		4
        /*0020*/ 	.word	0x00000000
	.align		4
        /*0024*/ 	.word	0xfffffffc


//--------------------- .nv.constant4             --------------------------
	.section	.nv.constant4,"a",@progbits
	.align	8
	.align		8
.nv.constant4:
        /*0000*/ 	.dword	__assertfail
	.align		8
        /*0008*/ 	.dword	__unnamed_1
	.align		8
        /*0010*/ 	.dword	__unnamed_2
	.align		8
        /*0018*/ 	.dword	_ZN40_INTERNAL_4b332d1f_4_k_cu_5fad63a3_395184cuda3std3__45__cpo5beginE
	.align		8
        /*0020*/ 	.dword	_ZN40_INTERNAL_4b332d1f_4_k_cu_5fad63a3_395184cuda3std3__45__cpo3endE
	.align		8
        /*0028*/ 	.dword	_ZN40_INTERNAL_4b332d1f_4_k_cu_5fad63a3_395184cuda3std3__45__cpo6cbeginE
	.align		8
        /*0030*/ 	.dword	_ZN40_INTERNAL_4b332d1f_4_k_cu_5fad63a3_395184cuda3std3__45__cpo4cendE
	.align		8
        /*0038*/ 	.dword	_ZN40_INTERNAL_4b332d1f_4_k_cu_5fad63a3_395184cuda3std3__442_GLOBAL__N__4b332d1f_4_k_cu_5fad63a3_395186ignoreE
	.align		8
        /*0040*/ 	.dword	_ZN40_INTERNAL_4b332d1f_4_k_cu_5fad63a3_395184cuda3std3__419piecewise_constructE
	.align		8
        /*0048*/ 	.dword	_ZN40_INTERNAL_4b332d1f_4_k_cu_5fad63a3_395184cuda3std3__48in_placeE
	.align		8
        /*0050*/ 	.dword	_ZN40_INTERNAL_4b332d1f_4_k_cu_5fad63a3_395184cuda3std6ranges3__45__cpo4swapE
	.align		8
        /*0058*/ 	.dword	_ZN40_INTERNAL_4b332d1f_4_k_cu_5fad63a3_395184cuda3std6ranges3__45__cpo9iter_moveE
	.align		8
        /*0060*/ 	.dword	_ZN40_INTERNAL_4b332d1f_4_k_cu_5fad63a3_395184cute7productE
	.align		8
        /*0068*/ 	.dword	_ZN40_INTERNAL_4b332d1f_4_k_cu_5fad63a3_395184cute1_E
	.align		8
        /*0070*/ 	.dword	$str$25
	.align		8
        /*0078*/ 	.dword	$str$26
	.align		8
        /*0080*/ 	.dword	$str$27
	.align		8
        /*0088*/ 	.dword	$str$28


//--------------------- .text._ZN7cutlass13device_kernelINS_4gemm6kernel13GemmUniversalIN4cute5tupleIJiiiiEEENS1_10collective13CollectiveMmaINS1_35MainloopSm100TmaUmmaWarpSpecializedILi4ELi2ELi4ENS5_IJNS4_1CILi1EEESB_SB_EEEEENS5_IJNSA_ILi128EEENSA_ILi64EEESF_EEENS_10tfloat32_tENS5_IJSB_llEEESH_SI_NS4_8TiledMMAINS4_8MMA_AtomIJNS4_17SM100_MMA_TF32_SSISH_SH_fLi128ELi64ELNS4_4UMMA5MajorE1ELSN_1ELNSM_7ScaleInE0ELSO_0EEEEEENS4_6LayoutISC_NS5_IJNSA_ILi0EEESS_SS_EEEEENS5_IJNS4_10UnderscoreESV_SV_EEEEENS4_13SM90_TMA_LOADENS4_14ComposedLayoutINS4_7SwizzleILi2ELi5ELi2EEENS4_18smem_ptr_flag_bitsILi32EEENSR_INS5_IJNSA_ILi32EEENSA_ILi4EEEEEENS5_IJSB_S14_EEEEEEEvNS4_8identityESY_S19_vS1A_EENS_8epilogue10collective18CollectiveEpilogueINS1C_23Sm100TmaWarpSpecializedILi4ELi2ELi16ELb1ELb0EEEJSG_NS5_IJNSR_ISE_SB_EENSR_INSA_ILi16EEESB_EEEEESH_NS5_IJlSB_lEEESH_S1L_NS1C_6fusion15FusionCallbacksIS1G_NS1M_17LinearCombinationISH_fSH_fLNS_15FloatRoundStyleE2EEESG_S1K_JEEENS4_5SM1004TMEM4LOAD26SM100_TMEM_LOAD_32dp32b16xESY_NSZ_INS10_ILi2ELi4ELi3EEES13_NSR_INS5_IJNSA_ILi8EEES1I_EEENS5_IJS1I_SB_EEEEEEENS4_39AutoVectorizingCopyWithAssumedAlignmentILi128EEENS4_14SM90_TMA_STOREES21_S23_S23_EEEvvEEEEvNT_6ParamsE --------------------------
	.section	.text._ZN7cutlass13device_kernelINS_4gemm6kernel13GemmUniversalIN4cute5tupleIJiiiiEEENS1_10collective13CollectiveMmaINS1_35MainloopSm100TmaUmmaWarpSpecializedILi4ELi2ELi4ENS5_IJNS4_1CILi1EEESB_SB_EEEEENS5_IJNSA_ILi128EEENSA_ILi64EEESF_EEENS_10tfloat32_tENS5_IJSB_llEEESH_SI_NS4_8TiledMMAINS4_8MMA_AtomIJNS4_17SM100_MMA_TF32_SSISH_SH_fLi128ELi64ELNS4_4UMMA5MajorE1ELSN_1ELNSM_7ScaleInE0ELSO_0EEEEEENS4_6LayoutISC_NS5_IJNSA_ILi0EEESS_SS_EEEEENS5_IJNS4_10UnderscoreESV_SV_EEEEENS4_13SM90_TMA_LOADENS4_14ComposedLayoutINS4_7SwizzleILi2ELi5ELi2EEENS4_18smem_ptr_flag_bitsILi32EEENSR_INS5_IJNSA_ILi32EEENSA_ILi4EEEEEENS5_IJSB_S14_EEEEEEEvNS4_8identityESY_S19_vS1A_EENS_8epilogue10collective18CollectiveEpilogueINS1C_23Sm100TmaWarpSpecializedILi4ELi2ELi16ELb1ELb0EEEJSG_NS5_IJNSR_ISE_SB_EENSR_INSA_ILi16EEESB_EEEEESH_NS5_IJlSB_lEEESH_S1L_NS1C_6fusion15FusionCallbacksIS1G_NS1M_17LinearCombinationISH_fSH_fLNS_15FloatRoundStyleE2EEESG_S1K_JEEENS4_5SM1004TMEM4LOAD26SM100_TMEM_LOAD_32dp32b16xESY_NSZ_INS10_ILi2ELi4ELi3EEES13_NSR_INS5_IJNSA_ILi8EEES1I_EEENS5_IJS1I_SB_EEEEEEENS4_39AutoVectorizingCopyWithAssumedAlignmentILi128EEENS4_14SM90_TMA_STOREES21_S23_S23_EEEvvEEEEvNT_6ParamsE,"ax",@progbits
	.align	128
.text._ZN7cutlass13device_kernelINS_4gemm6kernel13GemmUniversalIN4cute5tupleIJiiiiEEENS1_10collective13CollectiveMmaINS1_35MainloopSm100TmaUmmaWarpSpecializedILi4ELi2ELi4ENS5_IJNS4_1CILi1EEESB_SB_EEEEENS5_IJNSA_ILi128EEENSA_ILi64EEESF_EEENS_10tfloat32_tENS5_IJSB_llEEESH_SI_NS4_8TiledMMAINS4_8MMA_AtomIJNS4_17SM100_MMA_TF32_SSISH_SH_fLi128ELi64ELNS4_4UMMA5MajorE1ELSN_1ELNSM_7ScaleInE0ELSO_0EEEEEENS4_6LayoutISC_NS5_IJNSA_ILi0EEESS_SS_EEEEENS5_IJNS4_10UnderscoreESV_SV_EEEEENS4_13SM90_TMA_LOADENS4_14ComposedLayoutINS4_7SwizzleILi2ELi5ELi2EEENS4_18smem_ptr_flag_bitsILi32EEENSR_INS5_IJNSA_ILi32EEENSA_ILi4EEEEEENS5_IJSB_S14_EEEEEEEvNS4_8identityESY_S19_vS1A_EENS_8epilogue10collective18CollectiveEpilogueINS1C_23Sm100TmaWarpSpecializedILi4ELi2ELi16ELb1ELb0EEEJSG_NS5_IJNSR_ISE_SB_EENSR_INSA_ILi16EEESB_EEEEESH_NS5_IJlSB_lEEESH_S1L_NS1C_6fusion15FusionCallbacksIS1G_NS1M_17LinearCombinationISH_fSH_fLNS_15FloatRoundStyleE2EEESG_S1K_JEEENS4_5SM1004TMEM4LOAD26SM100_TMEM_LOAD_32dp32b16xESY_NSZ_INS10_ILi2ELi4ELi3EEES13_NSR_INS5_IJNSA_ILi8EEES1I_EEENS5_IJS1I_SB_EEEEEEENS4_39AutoVectorizingCopyWithAssumedAlignmentILi128EEENS4_14SM90_TMA_STOREES21_S23_S23_EEEvvEEEEvNT_6ParamsE:
        .type           _ZN7cutlass13device_kernelINS_4gemm6kernel13GemmUniversalIN4cute5tupleIJiiiiEEENS1_10collective13CollectiveMmaINS1_35MainloopSm100TmaUmmaWarpSpecializedILi4ELi2ELi4ENS5_IJNS4_1CILi1EEESB_SB_EEEEENS5_IJNSA_ILi128EEENSA_ILi64EEESF_EEENS_10tfloat32_tENS5_IJSB_llEEESH_SI_NS4_8TiledMMAINS4_8MMA_AtomIJNS4_17SM100_MMA_TF32_SSISH_SH_fLi128ELi64ELNS4_4UMMA5MajorE1ELSN_1ELNSM_7ScaleInE0ELSO_0EEEEEENS4_6LayoutISC_NS5_IJNSA_ILi0EEESS_SS_EEEEENS5_IJNS4_10UnderscoreESV_SV_EEEEENS4_13SM90_TMA_LOADENS4_14ComposedLayoutINS4_7SwizzleILi2ELi5ELi2EEENS4_18smem_ptr_flag_bitsILi32EEENSR_INS5_IJNSA_ILi32EEENSA_ILi4EEEEEENS5_IJSB_S14_EEEEEEEvNS4_8identityESY_S19_vS1A_EENS_8epilogue10collective18CollectiveEpilogueINS1C_23Sm100TmaWarpSpecializedILi4ELi2ELi16ELb1ELb0EEEJSG_NS5_IJNSR_ISE_SB_EENSR_INSA_ILi16EEESB_EEEEESH_NS5_IJlSB_lEEESH_S1L_NS1C_6fusion15FusionCallbacksIS1G_NS1M_17LinearCombinationISH_fSH_fLNS_15FloatRoundStyleE2EEESG_S1K_JEEENS4_5SM1004TMEM4LOAD26SM100_TMEM_LOAD_32dp32b16xESY_NSZ_INS10_ILi2ELi4ELi3EEES13_NSR_INS5_IJNSA_ILi8EEES1I_EEENS5_IJS1I_SB_EEEEEEENS4_39AutoVectorizingCopyWithAssumedAlignmentILi128EEENS4_14SM90_TMA_STOREES21_S23_S23_EEEvvEEEEvNT_6ParamsE,@function
        .size           _ZN7cutlass13device_kernelINS_4gemm6kernel13GemmUniversalIN4cute5tupleIJiiiiEEENS1_10collective13CollectiveMmaINS1_35MainloopSm100TmaUmmaWarpSpecializedILi4ELi2ELi4ENS5_IJNS4_1CILi1EEESB_SB_EEEEENS5_IJNSA_ILi128EEENSA_ILi64EEESF_EEENS_10tfloat32_tENS5_IJSB_llEEESH_SI_NS4_8TiledMMAINS4_8MMA_AtomIJNS4_17SM100_MMA_TF32_SSISH_SH_fLi128ELi64ELNS4_4UMMA5MajorE1ELSN_1ELNSM_7ScaleInE0ELSO_0EEEEEENS4_6LayoutISC_NS5_IJNSA_ILi0EEESS_SS_EEEEENS5_IJNS4_10UnderscoreESV_SV_EEEEENS4_13SM90_TMA_LOADENS4_14ComposedLayoutINS4_7SwizzleILi2ELi5ELi2EEENS4_18smem_ptr_flag_bitsILi32EEENSR_INS5_IJNSA_ILi32EEENSA_ILi4EEEEEENS5_IJSB_S14_EEEEEEEvNS4_8identityESY_S19_vS1A_EENS_8epilogue10collective18CollectiveEpilogueINS1C_23Sm100TmaWarpSpecializedILi4ELi2ELi16ELb1ELb0EEEJSG_NS5_IJNSR_ISE_SB_EENSR_INSA_ILi16EEESB_EEEEESH_NS5_IJlSB_lEEESH_S1L_NS1C_6fusion15FusionCallbacksIS1G_NS1M_17LinearCombinationISH_fSH_fLNS_15FloatRoundStyleE2EEESG_S1K_JEEENS4_5SM1004TMEM4LOAD26SM100_TMEM_LOAD_32dp32b16xESY_NSZ_INS10_ILi2ELi4ELi3EEES13_NSR_INS5_IJNSA_ILi8EEES1I_EEENS5_IJS1I_SB_EEEEEEENS4_39AutoVectorizingCopyWithAssumedAlignmentILi128EEENS4_14SM90_TMA_STOREES21_S23_S23_EEEvvEEEEvNT_6ParamsE,(.L_x_180 - _ZN7cutlass13device_kernelINS_4gemm6kernel13GemmUniversalIN4cute5tupleIJiiiiEEENS1_10collective13CollectiveMmaINS1_35MainloopSm100TmaUmmaWarpSpecializedILi4ELi2ELi4ENS5_IJNS4_1CILi1EEESB_SB_EEEEENS5_IJNSA_ILi128EEENSA_ILi64EEESF_EEENS_10tfloat32_tENS5_IJSB_llEEESH_SI_NS4_8TiledMMAINS4_8MMA_AtomIJNS4_17SM100_MMA_TF32_SSISH_SH_fLi128ELi64ELNS4_4UMMA5MajorE1ELSN_1ELNSM_7ScaleInE0ELSO_0EEEEEENS4_6LayoutISC_NS5_IJNSA_ILi0EEESS_SS_EEEEENS5_IJNS4_10UnderscoreESV_SV_EEEEENS4_13SM90_TMA_LOADENS4_14ComposedLayoutINS4_7SwizzleILi2ELi5ELi2EEENS4_18smem_ptr_flag_bitsILi32EEENSR_INS5_IJNSA_ILi32EEENSA_ILi4EEEEEENS5_IJSB_S14_EEEEEEEvNS4_8identityESY_S19_vS1A_EENS_8epilogue10collective18CollectiveEpilogueINS1C_23Sm100TmaWarpSpecializedILi4ELi2ELi16ELb1ELb0EEEJSG_NS5_IJNSR_ISE_SB_EENSR_INSA_ILi16EEESB_EEEEESH_NS5_IJlSB_lEEESH_S1L_NS1C_6fusion15FusionCallbacksIS1G_NS1M_17LinearCombinationISH_fSH_fLNS_15FloatRoundStyleE2EEESG_S1K_JEEENS4_5SM1004TMEM4LOAD26SM100_TMEM_LOAD_32dp32b16xESY_NSZ_INS10_ILi2ELi4ELi3EEES13_NSR_INS5_IJNSA_ILi8EEES1I_EEENS5_IJS1I_SB_EEEEEEENS4_39AutoVectorizingCopyWithAssumedAlignmentILi128EEENS4_14SM90_TMA_STOREES21_S23_S23_EEEvvEEEEvNT_6ParamsE)
        .other          _ZN7cutlass13device_kernelINS_4gemm6kernel13GemmUniversalIN4cute5tupleIJiiiiEEENS1_10collective13CollectiveMmaINS1_35MainloopSm100TmaUmmaWarpSpecializedILi4ELi2ELi4ENS5_IJNS4_1CILi1EEESB_SB_EEEEENS5_IJNSA_ILi128EEENSA_ILi64EEESF_EEENS_10tfloat32_tENS5_IJSB_llEEESH_SI_NS4_8TiledMMAINS4_8MMA_AtomIJNS4_17SM100_MMA_TF32_SSISH_SH_fLi128ELi64ELNS4_4UMMA5MajorE1ELSN_1ELNSM_7ScaleInE0ELSO_0EEEEEENS4_6LayoutISC_NS5_IJNSA_ILi0EEESS_SS_EEEEENS5_IJNS4_10UnderscoreESV_SV_EEEEENS4_13SM90_TMA_LOADENS4_14ComposedLayoutINS4_7SwizzleILi2ELi5ELi2EEENS4_18smem_ptr_flag_bitsILi32EEENSR_INS5_IJNSA_ILi32EEENSA_ILi4EEEEEENS5_IJSB_S14_EEEEEEEvNS4_8identityESY_S19_vS1A_EENS_8epilogue10collective18CollectiveEpilogueINS1C_23Sm100TmaWarpSpecializedILi4ELi2ELi16ELb1ELb0EEEJSG_NS5_IJNSR_ISE_SB_EENSR_INSA_ILi16EEESB_EEEEESH_NS5_IJlSB_lEEESH_S1L_NS1C_6fusion15FusionCallbacksIS1G_NS1M_17LinearCombinationISH_fSH_fLNS_15FloatRoundStyleE2EEESG_S1K_JEEENS4_5SM1004TMEM4LOAD26SM100_TMEM_LOAD_32dp32b16xESY_NSZ_INS10_ILi2ELi4ELi3EEES13_NSR_INS5_IJNSA_ILi8EEES1I_EEENS5_IJS1I_SB_EEEEEEENS4_39AutoVectorizingCopyWithAssumedAlignmentILi128EEENS4_14SM90_TMA_STOREES21_S23_S23_EEEvvEEEEvNT_6ParamsE,@"STO_CUDA_ENTRY STV_DEFAULT"
_ZN7cutlass13device_kernelINS_4gemm6kernel13GemmUniversalIN4cute5tupleIJiiiiEEENS1_10collective13CollectiveMmaINS1_35MainloopSm100TmaUmmaWarpSpecializedILi4ELi2ELi4ENS5_IJNS4_1CILi1EEESB_SB_EEEEENS5_IJNSA_ILi128EEENSA_ILi64EEESF_EEENS_10tfloat32_tENS5_IJSB_llEEESH_SI_NS4_8TiledMMAINS4_8MMA_AtomIJNS4_17SM100_MMA_TF32_SSISH_SH_fLi128ELi64ELNS4_4UMMA5MajorE1ELSN_1ELNSM_7ScaleInE0ELSO_0EEEEEENS4_6LayoutISC_NS5_IJNSA_ILi0EEESS_SS_EEEEENS5_IJNS4_10UnderscoreESV_SV_EEEEENS4_13SM90_TMA_LOADENS4_14ComposedLayoutINS4_7SwizzleILi2ELi5ELi2EEENS4_18smem_ptr_flag_bitsILi32EEENSR_INS5_IJNSA_ILi32EEENSA_ILi4EEEEEENS5_IJSB_S14_EEEEEEEvNS4_8identityESY_S19_vS1A_EENS_8epilogue10collective18CollectiveEpilogueINS1C_23Sm100TmaWarpSpecializedILi4ELi2ELi16ELb1ELb0EEEJSG_NS5_IJNSR_ISE_SB_EENSR_INSA_ILi16EEESB_EEEEESH_NS5_IJlSB_lEEESH_S1L_NS1C_6fusion15FusionCallbacksIS1G_NS1M_17LinearCombinationISH_fSH_fLNS_15FloatRoundStyleE2EEESG_S1K_JEEENS4_5SM1004TMEM4LOAD26SM100_TMEM_LOAD_32dp32b16xESY_NSZ_INS10_ILi2ELi4ELi3EEES13_NSR_INS5_IJNSA_ILi8EEES1I_EEENS5_IJS1I_SB_EEEEEEENS4_39AutoVectorizingCopyWithAssumedAlignmentILi128EEENS4_14SM90_TMA_STOREES21_S23_S23_EEEvvEEEEvNT_6ParamsE:
[----:B------:R-:W1:Y:S01]  /*0000*/  LDC R1, c[0x0][0x37c] ;  /* 0x0000df00ff017b82 */ /* 0x000e620000000800 */
[----:B------:R-:W2:Y:S01]  /*0010*/  S2R R81, SR_TID.X ;  /* 0x0000000000517919 */ /* 0x000ea20000002100 */
[----:B------:R-:W3:Y:S01]  /*0020*/  LDCU.64 UR4, c[0x0][0x890] ;  /* 0x00011200ff0477ac */ /* 0x000ee20008000a00 */
[----:B------:R-:W-:Y:S02]  /*0030*/  PRMT R67, RZ, 0x7610, R67 ;  /* 0x00007610ff437816 */ /* 0x000fe40000000043 */
[----:B------:R-:W-:Y:S01]  /*0040*/  ELECT P5, URZ, PT ;  /* 0x0000000000ff782f */ /* 0x000fe200038a0000 */
[----:B------:R-:W4:Y:S01]  /*0050*/  LDCU.64 UR46, c[0x0][0x358] ;  /* 0x00006b00ff2e77ac */ /* 0x000f220008000a00 */
[----:B---3--:R-:W-:-:S04]  /*0060*/  UISETP.NE.U32.AND UP0, UPT, UR4, URZ, UPT ;  /* 0x000000ff0400728c */ /* 0x008fc8000bf05070 */
[----:B------:R-:W-:Y:S01]  /*0070*/  UISETP.NE.AND.EX UP0, UPT, UR5, URZ, UPT, UP0 ;  /* 0x000000ff0500728c */ /* 0x000fe2000bf05300 */
[----:B--2---:R-:W-:-:S05]  /*0080*/  SHF.R.U32.HI R72, RZ, 0x5, R81 ;  /* 0x00000005ff487819 */ /* 0x004fca0000011651 */
[----:B------:R-:W2:Y:S02]  /*0090*/  SHFL.IDX PT, R0, R72, RZ, 0x1f ;  /* 0x00001fff48007589 */ /* 0x000ea400000e0000 */
[----:B--2---:R-:W-:Y:S01]  /*00a0*/  R2UR UR8, R0 ;  /* 0x00000000000872ca */ /* 0x004fe200000e0000 */
[----:B-1--4-:R-:W-:-:S14]  /*00b0*/  BRA.U UP0, `(.L_x_0) ;  /* 0x00000001002c7547 */ /* 0x012fdc000b800000 */
[----:B------:R-:W1:Y:S02]  /*00c0*/  LDCU.64 UR6, c[0x0][0x888] ;  /* 0x00011100ff0677ac */ /* 0x000e640008000a00 */
[----:B-1----:R-:W-:-:S04]  /*00d0*/  UISETP.NE.U32.AND UP0, UPT, UR6, URZ, UPT ;  /* 0x000000ff0600728c */ /* 0x002fc8000bf05070 */
[----:B------:R-:W-:-:S09]  /*00e0*/  UISETP.NE.AND.EX UP0, UPT, UR7, URZ, UPT, UP0 ;  /* 0x000000ff0700728c */ /* 0x000fd2000bf05300 */
[----:B------:R-:W-:Y:S05]  /*00f0*/  BRA.U !UP0, `(.L_x_1) ;  /* 0x0000000108107547 */ /* 0x000fea000b800000 */
[----:B------:R-:W1:Y:S02]  /*0100*/  LDC.64 R2, c[0x0][0x888] ;  /* 0x00022200ff027b82 */ /* 0x000e640000000a00 */
[----:B-1----:R1:W5:Y:S01]  /*0110*/  LDG.E R35, desc[UR46][R2.64] ;  /* 0x0000002e02237981 */ /* 0x002362000c1e1900 */
[----:B------:R-:W-:Y:S01]  /*0120*/  HFMA2 R67, -RZ, RZ, 0, 5.9604644775390625e-08 ;  /* 0x00000001ff437431 */ /* 0x000fe200000001ff */
[----:B------:R-:W-:Y:S05]  /*0130*/  BRA `(.L_x_0) ;  /* 0x00000000000c7947 */ /* 0x000fea0003800000 */
.L_x_1:
[----:B------:R-:W1:Y:S01]  /*0140*/  LDCU UR6, c[0x0][0x880] ;  /* 0x00011000ff0677ac */ /* 0x000e620008000800 */
[----:B------:R-:W-:Y:S01]  /*0150*/  HFMA2 R67, -RZ, RZ, 0, 5.9604644775390625e-08 ;  /* 0x00000001ff437431 */ /* 0x000fe200000001ff */
[----:B-1----:R-:W-:-:S07]  /*0160*/  MOV R35, UR6 ;  /* 0x0000000600237c02 */ /* 0x002fce0008000f00 */
.L_x_0:
[----:B------:R-:W2:Y:S02]  /*0170*/  LDCU.64 UR6, c[0x0][0x8b0] ;  /* 0x00011600ff0677ac */ /* 0x000ea40008000a00 */
[----:B--2---:R-:W-:-:S04]  /*0180*/  UISETP.NE.U32.AND UP0, UPT, UR6, URZ, UPT ;  /* 0x000000ff0600728c */ /* 0x004fc8000bf05070 */
[----:B------:R-:W-:-:S09]  /*0190*/  UISETP.NE.AND.EX UP0, UPT, UR7, URZ, UPT, UP0 ;  /* 0x000000ff0700728c */ /* 0x000fd2000bf05300 */
[----:B------:R-:W-:Y:S05]  /*01a0*/  BRA.U UP0, `(.L_x_2) ;  /* 0x0000000100247547 */ /* 0x000fea000b800000 */
[----:B------:R-:W2:Y:S02]  /*01b0*/  LDCU.64 UR6, c[0x0][0x8a8] ;  /* 0x00011500ff0677ac */ /* 0x000ea40008000a00 */
[----:B--2---:R-:W-:-:S04]  /*01c0*/  UISETP.NE.U32.AND UP0, UPT, UR6, URZ, UPT ;  /* 0x000000ff0600728c */ /* 0x004fc8000bf05070 */
[----:B------:R-:W-:-:S09]  /*01d0*/  UISETP.NE.AND.EX UP0, UPT, UR7, URZ, UPT, UP0 ;  /* 0x000000ff0700728c */ /* 0x000fd2000bf05300 */
[----:B------:R-:W-:Y:S05]  /*01e0*/  BRA.U !UP0, `(.L_x_3) ;  /* 0x00000001080c7547 */ /* 0x000fea000b800000 */
[----:B------:R-:W2:Y:S02]  /*01f0*/  LDC.64 R32, c[0x0][0x8a8] ;  /* 0x00022a00ff207b82 */ /* 0x000ea40000000a00 */
[----:B--2---:R2:W5:Y:S01]  /*0200*/  LDG.E R32, desc[UR46][R32.64] ;  /* 0x0000002e20207981 */ /* 0x004562000c1e1900 */
[----:B------:R-:W-:Y:S05]  /*0210*/  BRA `(.L_x_2) ;  /* 0x0000000000087947 */ /* 0x000fea0003800000 */
.L_x_3:
[----:B------:R-:W2:Y:S02]  /*0220*/  LDCU UR6, c[0x0][0x8a0] ;  /* 0x00011400ff0677ac */ /* 0x000ea40008000800 */
[----:B--2---:R-:W-:Y:S02]  /*0230*/  MOV R32, UR6 ;  /* 0x0000000600207c02 */ /* 0x004fe40008000f00 */
.L_x_2:
[----:B------:R-:W-:Y:S01]  /*0240*/  IMAD.U32 R0, RZ, RZ, UR8 ;  /* 0x00000008ff007e24 */ /* 0x000fe2000f8e00ff */
[----:B------:R-:W-:Y:S04]  /*0250*/  BSSY.RECONVERGENT B0, `(.L_x_4) ;  /* 0x000000c000007945 */ /* 0x000fe80003800200 */
[C---:B------:R-:W-:Y:S02]  /*0260*/  ISETP.NE.OR P1, PT, R0.reuse, 0x1, !P5 ;  /* 0x000000010000780c */ /* 0x040fe40006f25670 */
[----:B------:R-:W-:-:S11]  /*0270*/  ISETP.NE.OR P0, PT, R0, 0x3, !P5 ;  /* 0x000000030000780c */ /* 0x000fd60006f05670 */
[----:B------:R-:W-:Y:S05]  /*0280*/  @P1 BRA `(.L_x_5) ;  /* 0x0000000000201947 */ /* 0x000fea0003800000 */
[----:B------:R-:W3:Y:S02]  /*0290*/  LDCU.64 UR6, c[0x0][0x348] ;  /* 0x00006900ff0677ac */ /* 0x000ee40008000a00 */
[----:B---3--:R-:W-:Y:S02]  /*02a0*/  UIADD3 UR10, UP1, UPT, UR6, 0x80, URZ ;  /* 0x00000080060a7890 */ /* 0x008fe4000ff3e0ff */
[----:B------:R-:W-:Y:S02]  /*02b0*/  UIADD3 UR6, UP0, UPT, UR6, 0x180, URZ ;  /* 0x0000018006067890 */ /* 0x000fe4000ff1e0ff */
[----:B------:R-:W-:Y:S02]  /*02c0*/  UIADD3.X UR11, UPT, UPT, URZ, UR7, URZ, UP1, !UPT ;  /* 0x00000007ff0b7290 */ /* 0x000fe40008ffe4ff */
[----:B------:R-:W-:-:S07]  /*02d0*/  UIADD3.X UR7, UPT, UPT, URZ, UR7, URZ, UP0, !UPT ;  /* 0x00000007ff077290 */ /* 0x000fce00087fe4ff */
[----:B------:R3:W-:Y:S02]  /*02e0*/  UTMACCTL.PF [UR10] ;  /* 0x000000000a0079b9 */ /* 0x0007e40008040000 */
[----:B------:R3:W-:Y:S02]  /*02f0*/  UTMACCTL.PF [UR6] ;  /* 0x00000000060079b9 */ /* 0x0007e40008040000 */
[----:B---3--:R-:W-:Y:S01]  /*0300*/  NOP ;  /* 0x0000000000007918 */ /* 0x008fe20000000000 */
.L_x_5:
[----:B------:R-:W-:Y:S05]  /*0310*/  BSYNC.RECONVERGENT B0 ;  /* 0x0000000000007941 */ /* 0x000fea0003800200 */
.L_x_4:
[----:B------:R-:W-:Y:S04]  /*0320*/  BSSY.RECONVERGENT B0, `(.L_x_6) ;  /* 0x000000a000007945 */ /* 0x000fe80003800200 */
        /* <DEDUP_REMOVED lines=9> */
.L_x_7:
[----:B------:R-:W-:Y:S05]  /*03c0*/  BSYNC.RECONVERGENT B0 ;  /* 0x0000000000007941 */ /* 0x000fea0003800200 */
.L_x_6:
[----:B------:R-:W3:Y:S01]  /*03d0*/  LDCU.64 UR6, c[0x0][0x888] ;  /* 0x00011100ff0677ac */ /* 0x000ee20008000a00 */
[----:B------:R-:W-:Y:S02]  /*03e0*/  UISETP.EQ.U32.AND UP1, UPT, UR4, URZ, UPT ;  /* 0x000000ff0400728c */ /* 0x000fe4000bf22070 */
[----:B------:R-:W-:Y:S02]  /*03f0*/  UPLOP3.LUT UP2, UPT, UPT, UPT, UPT, 0x80, 0x8 ;  /* 0x000000000008789c */ /* 0x000fe40003f4f070 */
[----:B---3--:R-:W-:-:S04]  /*0400*/  UISETP.NE.U32.AND UP0, UPT, UR6, URZ, UPT ;  /* 0x000000ff0600728c */ /* 0x008fc8000bf05070 */
[----:B------:R-:W-:-:S04]  /*0410*/  UISETP.NE.AND.EX UP0, UPT, UR7, URZ, UPT, UP0 ;  /* 0x000000ff0700728c */ /* 0x000fc8000bf05300 */
[----:B------:R-:W-:-:S04]  /*0420*/  UISETP.EQ.OR.EX UP3, UPT, UR5, URZ, !UP0, UP1 ;  /* 0x000000ff0500728c */ /* 0x000fc8000c762710 */
[----:B------:R-:W-:-:S05]  /*0430*/  UP2UR UR49, UPR, URZ, 0x8 ;  /* 0x00000008ff317883 */ /* 0x000fca0008000000 */
[----:B------:R-:W-:Y:S07]  /*0440*/  BRA.U !UP3, `(.L_x_8) ;  /* 0x000000010b207547 */ /* 0x000fee000b800000 */
[----:B------:R-:W-:Y:S01]  /*0450*/  UISETP.NE.U32.AND UP2, UPT, UR4, URZ, UPT ;  /* 0x000000ff0400728c */ /* 0x000fe2000bf45070 */
[----:B-----5:R-:W-:Y:S01]  /*0460*/  FSETP.NEU.AND P0, PT, R35, RZ, PT ;  /* 0x000000ff2300720b */ /* 0x020fe20003f0d000 */
[----:B------:R-:W-:Y:S02]  /*0470*/  USEL UR4, URZ, 0xffffffff, UP0 ;  /* 0xffffffffff047887 */ /* 0x000fe40008000000 */
[----:B------:R-:W-:-:S10]  /*0480*/  UISETP.NE.AND.EX UP2, UPT, UR5, URZ, UPT, UP2 ;  /* 0x000000ff0500728c */ /* 0x000fd4000bf45320 */
[----:B------:R-:W-:Y:S01]  /*0490*/  VOTEU.ANY UP1, P0 ;  /* 0x0000000000ff7886 */ /* 0x000fe20000020100 */
[----:B------:R-:W-:-:S04]  /*04a0*/  @!UP2 USEL UR4, URZ, 0xffffffff, UP1 ;  /* 0xffffffffff04a887 */ /* 0x000fc80008800000 */
[----:B------:R-:W-:-:S04]  /*04b0*/  ULOP3.LUT UR4, UR4, 0x1, URZ, 0xc0, !UPT ;  /* 0x0000000104047892 */ /* 0x000fc8000f8ec0ff */
[----:B------:R-:W-:-:S11]  /*04c0*/  UISETP.NE.U32.AND UP2, UPT, UR4, 0x1, UPT ;  /* 0x000000010400788c */ /* 0x000fd6000bf45070 */
.L_x_8:
[----:B-1----:R-:W1:Y:S01]  /*04d0*/  SHFL.IDX PT, R2, R72, RZ, 0x1f ;  /* 0x00001fff48027589 */ /* 0x002e6200000e0000 */
[----:B------:R-:W-:-:S04]  /*04e0*/  UISETP.NE.AND UP1, UPT, UR8, 0x2, UPT ;  /* 0x000000020800788c */ /* 0x000fc8000bf25270 */
[----:B------:R-:W-:Y:S01]  /*04f0*/  USEL UR6, URZ, 0x1, UP1 ;  /* 0x00000001ff067887 */ /* 0x000fe20008800000 */
[----:B-1----:R-:W-:-:S13]  /*0500*/  ISETP.NE.AND P0, PT, R2, RZ, PT ;  /* 0x000000ff0200720c */ /* 0x002fda0003f05270 */
[----:B------:R-:W-:Y:S05]  /*0510*/  @P0 BRA `(.L_x_9) ;  /* 0x0000000000480947 */ /* 0x000fea0003800000 */
[----:B------:R-:W1:Y:S01]  /*0520*/  S2UR UR5, SR_CgaCtaId ;  /* 0x00000000000579c3 */ /* 0x000e620000008800 */
[----:B------:R-:W-:Y:S01]  /*0530*/  UMOV UR7, 0x400 ;  /* 0x0000040000077882 */ /* 0x000fe20000000000 */
[----:B------:R-:W-:Y:S01]  /*0540*/  UMOV UR4, 0x1 ;  /* 0x0000000100047882 */ /* 0x000fe20000000000 */
[----:B------:R-:W-:Y:S01]  /*0550*/  ELECT P0, URZ, PT ;  /* 0x0000000000ff782f */ /* 0x000fe20003800000 */
[----:B------:R-:W-:-:S04]  /*0560*/  UIADD3 UR10, UPT, UPT, -UR4, 0x100000, URZ ;  /* 0x00100000040a7890 */ /* 0x000fc8000fffe1ff */
[----:B------:R-:W-:Y:S02]  /*0570*/  USHF.L.U32 UR11, UR10, 0xb, URZ ;  /* 0x0000000b0a0b7899 */ /* 0x000fe400080006ff */
[----:B------:R-:W-:Y:S02]  /*0580*/  USHF.L.U32 UR10, UR10, 0x1, URZ ;  /* 0x000000010a0a7899 */ /* 0x000fe400080006ff */
[----:B-1----:R-:W-:Y:S01]  /*0590*/  ULEA UR5, UR5, UR7, 0x18 ;  /* 0x0000000705057291 */ /* 0x002fe2000f8ec0ff */
[----:B------:R-:W1:Y:S11]  /*05a0*/  FENCE.VIEW.ASYNC.S ;  /* 0x00000000000073c6 */ /* 0x000e760000000000 */
[----:B-1----:R1:W3:Y:S01]  /*05b0*/  SYNCS.EXCH.64 URZ, [UR5], UR10 ;  /* 0x0000000a05ff75b2 */ /* 0x0022e20008000100 */
[----:B------:R1:W4:Y:S01]  /*05c0*/  SYNCS.EXCH.64 URZ, [UR5+0x20], UR10 ;  /* 0x0000200a05ff75b2 */ /* 0x0003220008000100 */
[----:B------:R1:W1:Y:S01]  /*05d0*/  SYNCS.EXCH.64 URZ, [UR5+0x8], UR10 ;  /* 0x0000080a05ff75b2 */ /* 0x0002620008000100 */
[----:B------:R1:W1:Y:S01]  /*05e0*/  SYNCS.EXCH.64 URZ, [UR5+0x28], UR10 ;  /* 0x0000280a05ff75b2 */ /* 0x0002620008000100 */
[----:B------:R1:W1:Y:S01]  /*05f0*/  SYNCS.EXCH.64 URZ, [UR5+0x10], UR10 ;  /* 0x0000100a05ff75b2 */ /* 0x0002620008000100 */
[----:B------:R1:W1:Y:S01]  /*0600*/  SYNCS.EXCH.64 URZ, [UR5+0x30], UR10 ;  /* 0x0000300a05ff75b2 */ /* 0x0002620008000100 */
[----:B------:R1:W1:Y:S01]  /*0610*/  SYNCS.EXCH.64 URZ, [UR5+0x18], UR10 ;  /* 0x0000180a05ff75b2 */ /* 0x0002620008000100 */
[----:B------:R1:W1:Y:S01]  /*0620*/  SYNCS.EXCH.64 URZ, [UR5+0x38], UR10 ;  /* 0x0000380a05ff75b2 */ /* 0x0002620008000100 */
[----:B------:R-:W-:Y:S01]  /*0630*/  NOP ;  /* 0x0000000000007918 */ /* 0x000fe20000000000 */
.L_x_9:
[----:B------:R-:W2:Y:S01]  /*0640*/  SHFL.IDX PT, R2, R72, RZ, 0x1f ;  /* 0x00001fff48027589 */ /* 0x000ea200000e0000 */
[----:B------:R-:W-:Y:S01]  /*0650*/  NOP ;  /* 0x0000000000007918 */ /* 0x000fe20000000000 */
[----:B--2---:R-:W-:-:S13]  /*0660*/  ISETP.NE.AND P0, PT, R2, 0x1, PT ;  /* 0x000000010200780c */ /* 0x004fda0003f05270 */
[----:B------:R-:W-:Y:S05]  /*0670*/  @P0 BRA `(.L_x_10) ;  /* 0x0000000000580947 */ /* 0x000fea0003800000 */
[----:B------:R-:W2:Y:S01]  /*0680*/  S2UR UR7, SR_CgaCtaId ;  /* 0x00000000000779c3 */ /* 0x000ea20000008800 */
[----:B------:R-:W-:Y:S01]  /*0690*/  UMOV UR9, 0x400 ;  /* 0x0000040000097882 */ /* 0x000fe20000000000 */
[----:B-1----:R-:W-:Y:S01]  /*06a0*/  UMOV UR5, 0x20 ;  /* 0x0000002000057882 */ /* 0x002fe20000000000 */
[----:B------:R-:W-:Y:S01]  /*06b0*/  UMOV UR4, 0x80 ;  /* 0x0000008000047882 */ /* 0x000fe20000000000 */
[----:B------:R-:W-:-:S04]  /*06c0*/  UIADD3 UR10, UPT, UPT, -UR5, 0x100000, URZ ;  /* 0x00100000050a7890 */ /* 0x000fc8000fffe1ff */
[----:B------:R-:W-:Y:S02]  /*06d0*/  USHF.L.U32 UR11, UR10, 0xb, URZ ;  /* 0x0000000b0a0b7899 */ /* 0x000fe400080006ff */
[----:B------:R-:W-:Y:S02]  /*06e0*/  USHF.L.U32 UR10, UR10, 0x1, URZ ;  /* 0x000000010a0a7899 */ /* 0x000fe400080006ff */
[----:B------:R-:W-:-:S04]  /*06f0*/  UIADD3 UR4, UPT, UPT, -UR4, 0x100000, URZ ;  /* 0x0010000004047890 */ /* 0x000fc8000fffe1ff */
[----:B------:R-:W-:Y:S02]  /*0700*/  USHF.L.U32 UR5, UR4, 0xb, URZ ;  /* 0x0000000b04057899 */ /* 0x000fe400080006ff */
[----:B------:R-:W-:Y:S01]  /*0710*/  USHF.L.U32 UR4, UR4, 0x1, URZ ;  /* 0x0000000104047899 */ /* 0x000fe200080006ff */
[----:B------:R-:W-:Y:S01]  /*0720*/  ELECT P0, URZ, PT ;  /* 0x0000000000ff782f */ /* 0x000fe20003800000 */
[----:B--2---:R-:W-:Y:S01]  /*0730*/  ULEA UR7, UR7, UR9, 0x18 ;  /* 0x0000000907077291 */ /* 0x004fe2000f8ec0ff */
[----:B------:R-:W1:Y:S11]  /*0740*/  FENCE.VIEW.ASYNC.S ;  /* 0x00000000000073c6 */ /* 0x000e760000000000 */
[----:B-1----:R2:W1:Y:S01]  /*0750*/  SYNCS.EXCH.64 URZ, [UR7+0x40], UR10 ;  /* 0x0000400a07ff75b2 */ /* 0x0024620008000100 */
[----:B------:R2:W1:Y:S01]  /*0760*/  SYNCS.EXCH.64 URZ, [UR7+0x60], UR4 ;  /* 0x0000600407ff75b2 */ /* 0x0004620008000100 */
[----:B------:R2:W1:Y:S01]  /*0770*/  SYNCS.EXCH.64 URZ, [UR7+0x48], UR10 ;  /* 0x0000480a07ff75b2 */ /* 0x0004620008000100 */
[----:B------:R2:W1:Y:S01]  /*0780*/  SYNCS.EXCH.64 URZ, [UR7+0x68], UR4 ;  /* 0x0000680407ff75b2 */ /* 0x0004620008000100 */
[----:B------:R2:W1:Y:S01]  /*0790*/  SYNCS.EXCH.64 URZ, [UR7+0x50], UR10 ;  /* 0x0000500a07ff75b2 */ /* 0x0004620008000100 */
[----:B------:R2:W1:Y:S01]  /*07a0*/  SYNCS.EXCH.64 URZ, [UR7+0x70], UR4 ;  /* 0x0000700407ff75b2 */ /* 0x0004620008000100 */
[----:B------:R2:W1:Y:S01]  /*07b0*/  SYNCS.EXCH.64 URZ, [UR7+0x58], UR10 ;  /* 0x0000580a07ff75b2 */ /* 0x0004620008000100 */
[----:B------:R2:W1:Y:S02]  /*07c0*/  SYNCS.EXCH.64 URZ, [UR7+0x78], UR4 ;  /* 0x0000780407ff75b2 */ /* 0x0004640008000100 */
[----:B--2---:R-:W-:Y:S01]  /*07d0*/  NOP ;  /* 0x0000000000007918 */ /* 0x004fe20000000000 */
.L_x_10:
[----:B------:R-:W2:Y:S01]  /*07e0*/  SHFL.IDX PT, R2, R72, RZ, 0x1f ;  /* 0x00001fff48027589 */ /* 0x000ea200000e0000 */
[----:B------:R-:W-:Y:S01]  /*07f0*/  NOP ;  /* 0x0000000000007918 */ /* 0x000fe20000000000 */
[----:B--2---:R-:W-:-:S13]  /*0800*/  ISETP.NE.AND P0, PT, R2, 0x3, PT ;  /* 0x000000030200780c */ /* 0x004fda0003f05270 */
[----:B------:R-:W-:Y:S05]  /*0810*/  @P0 BRA `(.L_x_11) ;  /* 0x0000000000300947 */ /* 0x000fea0003800000 */
[----:B-1----:R-:W1:Y:S01]  /*0820*/  S2UR UR5, SR_CgaCtaId ;  /* 0x00000000000579c3 */ /* 0x002e620000008800 */
        /* <DEDUP_REMOVED lines=8> */
[----:B-1----:R2:W1:Y:S01]  /*08b0*/  SYNCS.EXCH.64 URZ, [UR5+0x80], UR10 ;  /* 0x0000800a05ff75b2 */ /* 0x0024620008000100 */
[----:B------:R2:W1:Y:S02]  /*08c0*/  SYNCS.EXCH.64 URZ, [UR5+0x88], UR10 ;  /* 0x0000880a05ff75b2 */ /* 0x0004640008000100 */
[----:B--2---:R-:W-:Y:S01]  /*08d0*/  NOP ;  /* 0x0000000000007918 */ /* 0x004fe20000000000 */
.L_x_11:
[----:B------:R-:W2:Y:S01]  /*08e0*/  SHFL.IDX PT, R2, R72, RZ, 0x1f ;  /* 0x00001fff48027589 */ /* 0x000ea200000e0000 */
[----:B------:R-:W-:Y:S01]  /*08f0*/  NOP ;  /* 0x0000000000007918 */ /* 0x000fe20000000000 */
[----:B--2---:R-:W-:-:S13]  /*0900*/  ISETP.NE.AND P0, PT, R2, 0x4, PT ;  /* 0x000000040200780c */ /* 0x004fda0003f05270 */
[----:B------:R-:W-:Y:S05]  /*0910*/  @P0 BRA `(.L_x_12) ;  /* 0x00000000004c0947 */ /* 0x000fea0003800000 */
[----:B-1----:R-:W1:Y:S01]  /*0920*/  S2UR UR5, SR_CgaCtaId ;  /* 0x00000000000579c3 */ /* 0x002e620000008800 */
[----:B------:R-:W-:Y:S01]  /*0930*/  UMOV UR9, 0x100 ;  /* 0x0000010000097882 */ /* 0x000fe20000000000 */
[----:B------:R-:W-:Y:S01]  /*0940*/  UMOV UR7, 0x400 ;  /* 0x0000040000077882 */ /* 0x000fe20000000000 */
[----:B------:R-:W-:Y:S01]  /*0950*/  USEL UR9, UR9, 0xe0, UP2 ;  /* 0x000000e009097887 */ /* 0x000fe20009000000 */
[----:B------:R-:W-:Y:S01]  /*0960*/  UMOV UR4, 0x1 ;  /* 0x0000000100047882 */ /* 0x000fe20000000000 */
[----:B------:R-:W-:Y:S01]  /*0970*/  ELECT P0, URZ, PT ;  /* 0x0000000000ff782f */ /* 0x000fe20003800000 */
[----:B------:R-:W-:-:S04]  /*0980*/  UIADD3 UR10, UPT, UPT, -UR4, 0x100000, URZ ;  /* 0x00100000040a7890 */ /* 0x000fc8000fffe1ff */
[----:B------:R-:W-:Y:S02]  /*0990*/  USHF.L.U32 UR11, UR10, 0xb, URZ ;  /* 0x0000000b0a0b7899 */ /* 0x000fe400080006ff */
[----:B------:R-:W-:Y:S02]  /*09a0*/  USHF.L.U32 UR10, UR10, 0x1, URZ ;  /* 0x000000010a0a7899 */ /* 0x000fe400080006ff */
[----:B------:R-:W-:-:S04]  /*09b0*/  UIADD3 UR12, UPT, UPT, -UR9, 0x100000, URZ ;  /* 0x00100000090c7890 */ /* 0x000fc8000fffe1ff */
[----:B------:R-:W-:Y:S02]  /*09c0*/  USHF.L.U32 UR13, UR12, 0xb, URZ ;  /* 0x0000000b0c0d7899 */ /* 0x000fe400080006ff */
[----:B------:R-:W-:Y:S02]  /*09d0*/  USHF.L.U32 UR12, UR12, 0x1, URZ ;  /* 0x000000010c0c7899 */ /* 0x000fe400080006ff */
[----:B-1----:R-:W-:Y:S01]  /*09e0*/  ULEA UR5, UR5, UR7, 0x18 ;  /* 0x0000000705057291 */ /* 0x002fe2000f8ec0ff */
[----:B------:R-:W1:Y:S11]  /*09f0*/  FENCE.VIEW.ASYNC.S ;  /* 0x00000000000073c6 */ /* 0x000e760000000000 */
[----:B-1----:R2:W1:Y:S01]  /*0a00*/  SYNCS.EXCH.64 URZ, [UR5+0x90], UR10 ;  /* 0x0000900a05ff75b2 */ /* 0x0024620008000100 */
[----:B------:R2:W1:Y:S01]  /*0a10*/  SYNCS.EXCH.64 URZ, [UR5+0xa0], UR12 ;  /* 0x0000a00c05ff75b2 */ /* 0x0004620008000100 */
[----:B------:R2:W1:Y:S01]  /*0a20*/  SYNCS.EXCH.64 URZ, [UR5+0x98], UR10 ;  /* 0x0000980a05ff75b2 */ /* 0x0004620008000100 */
[----:B------:R2:W1:Y:S02]  /*0a30*/  SYNCS.EXCH.64 URZ, [UR5+0xa8], UR12 ;  /* 0x0000a80c05ff75b2 */ /* 0x0004640008000100 */
[----:B--2---:R-:W-:Y:S01]  /*0a40*/  NOP ;  /* 0x0000000000007918 */ /* 0x004fe20000000000 */
.L_x_12:
        /* <DEDUP_REMOVED lines=26> */
.L_x_13:
        /* <DEDUP_REMOVED lines=18> */
.L_x_14:
[----:B-1----:R-:W1:Y:S01]  /*0d10*/  S2UR UR5, SR_CTAID.X ;  /* 0x00000000000579c3 */ /* 0x002e620000002500 */
[----:B------:R-:W-:-:S05]  /*0d20*/  CS2R.32 R68, SR_CgaSize ;  /* 0x0000000000447805 */ /* 0x000fca0000008a00 */
[----:B------:R-:W-:-:S05]  /*0d30*/  IMAD R68, R68, -0xa0, RZ ;  /* 0xffffff6044447824 */ /* 0x000fca00078e02ff */
[----:B------:R-:W-:-:S14]  /*0d40*/  R2UR UR9, R68 ;  /* 0x00000000440972ca */ /* 0x000fdc00000e0000 */
[----:B------:R-:W2:Y:S01]  /*0d50*/  LDCU UR9, c[0x0][UR9+0x2b0] ;  /* 0x00005600090977ac */ /* 0x000ea20008000800 */
[----:B------:R-:W-:Y:S01]  /*0d60*/  NOP ;  /* 0x0000000000007918 */ /* 0x000fe20000000000 */
[----:B------:R-:W-:-:S05]  /*0d70*/  CS2R.32 R68, SR_CgaSize ;  /* 0x0000000000447805 */ /* 0x000fca0000008a00 */
[----:B------:R-:W-:-:S05]  /*0d80*/  IMAD R68, R68, -0xa0, RZ ;  /* 0xffffff6044447824 */ /* 0x000fca00078e02ff */
[----:B------:R-:W-:-:S14]  /*0d90*/  R2UR UR7, R68 ;  /* 0x00000000440772ca */ /* 0x000fdc00000e0000 */
[----:B------:R-:W3:Y:S01]  /*0da0*/  LDCU UR7, c[0x0][UR7+0x2b4] ;  /* 0x00005680070777ac */ /* 0x000ee20008000800 */
[----:B------:R-:W4:Y:S08]  /*0db0*/  S2UR UR4, SR_CTAID.Y ;  /* 0x00000000000479c3 */ /* 0x000f300000002600 */
[----:B------:R-:W3:Y:S01]  /*0dc0*/  LDC R9, c[0x0][0xb24] ;  /* 0x0002c900ff097b82 */ /* 0x000ee20000000800 */
[----:B-1----:R-:W-:-:S02]  /*0dd0*/  I2FP.F32.U32 R4, UR5 ;  /* 0x0000000500047c45 */ /* 0x002fc40008201000 */
[----:B------:R-:W-:-:S05]  /*0de0*/  CS2R.32 R5, SR_CgaSize ;  /* 0x0000000000057805 */ /* 0x000fca0000008a00 */
[----:B------:R-:W-:-:S06]  /*0df0*/  IMAD R5, R5, -0xa0, RZ ;  /* 0xffffff6005057824 */ /* 0x000fcc00078e02ff */
[----:B------:R-:W1:Y:S01]  /*0e00*/  LDC R5, c[0x0][R5+0x2a0] ;  /* 0x0000a80005057b82 */ /* 0x000e620000000800 */
[----:B------:R-:W-:Y:S01]  /*0e10*/  MOV R21, UR5 ;  /* 0x0000000500157c02 */ /* 0x000fe20008000f00 */
[----:B--2---:R-:W-:Y:S01]  /*0e20*/  FMUL R4, R4, UR9 ;  /* 0x0000000904047c20 */ /* 0x004fe20008400000 */
[----:B----4-:R-:W-:Y:S02]  /*0e30*/  I2FP.F32.U32 R2, UR4 ;  /* 0x0000000400027c45 */ /* 0x010fe40008201000 */
[----:B------:R-:W-:-:S05]  /*0e40*/  CS2R.32 R3, SR_CgaSize ;  /* 0x0000000000037805 */ /* 0x000fca0000008a00 */
[----:B------:R-:W-:-:S06]  /*0e50*/  IMAD R3, R3, -0xa0, RZ ;  /* 0xffffff6003037824 */ /* 0x000fcc00078e02ff */
[----:B------:R-:W2:Y:S01]  /*0e60*/  LDC R3, c[0x0][R3+0x2a4] ;  /* 0x0000a90003037b82 */ /* 0x000ea20000000800 */
[----:B------:R-:W4:Y:S01]  /*0e70*/  F2I.U32.TRUNC.NTZ R68, R4 ;  /* 0x0000000400447305 */ /* 0x000f22000020f000 */
[----:B------:R-:W-:Y:S01]  /*0e80*/  MOV R20, UR4 ;  /* 0x0000000400147c02 */ /* 0x000fe20008000f00 */
[----:B---3--:R-:W-:-:S05]  /*0e90*/  FMUL R2, R2, UR7 ;  /* 0x0000000702027c20 */ /* 0x008fca0008400000 */
[----:B------:R-:W-:Y:S01]  /*0ea0*/  BAR.SYNC.DEFER_BLOCKING 0x0 ;  /* 0x0000000000007b1d */ /* 0x000fe20000010000 */
[----:B------:R-:W-:-:S05]  /*0eb0*/  ISETP.GE.AND P0, PT, R9, 0x1, PT ;  /* 0x000000010900780c */ /* 0x000fca0003f06270 */
[----:B------:R-:W3:Y:S02]  /*0ec0*/  F2I.U32.TRUNC.NTZ R66, R2 ;  /* 0x0000000200427305 */ /* 0x000ee4000020f000 */
[----:B------:R-:W2:Y:S01]  /*0ed0*/  S2UR UR52, SR_CTAID.Z ;  /* 0x00000000003479c3 */ /* 0x000ea20000002700 */
[----:B----4-:R-:W-:-:S05]  /*0ee0*/  IADD3 R68, PT, PT, -R68, RZ, RZ ;  /* 0x000000ff44447210 */ /* 0x010fca0007ffe1ff */
[----:B-1----:R-:W-:Y:S01]  /*0ef0*/  IMAD R68, R5, R68, UR5 ;  /* 0x0000000505447e24 */ /* 0x002fe2000f8e0244 */
[----:B---3--:R-:W-:-:S05]  /*0f00*/  IADD3 R66, PT, PT, -R66, RZ, RZ ;  /* 0x000000ff42427210 */ /* 0x008fca0007ffe1ff */
[----:B--2---:R-:W-:Y:S01]  /*0f10*/  IMAD R66, R3, R66, UR4 ;  /* 0x0000000403427e24 */ /* 0x004fe2000f8e0242 */
[----:B------:R-:W-:Y:S06]  /*0f20*/  @!P0 BRA `(.L_x_15) ;  /* 0x0000000000b88947 */ /* 0x000fec0003800000 */
[----:B------:R-:W1:Y:S01]  /*0f30*/  LDC.64 R4, c[0x0][0xb18] ;  /* 0x0002c600ff047b82 */ /* 0x000e620000000a00 */
[----:B------:R-:W-:-:S07]  /*0f40*/  ISETP.NE.AND P0, PT, R9, 0x1, PT ;  /* 0x000000010900780c */ /* 0x000fce0003f05270 */
[----:B------:R-:W2:Y:S08]  /*0f50*/  LDC R10, c[0x0][0xb0c] ;  /* 0x0002c300ff0a7b82 */ /* 0x000eb00000000800 */
[----:B------:R-:W3:Y:S08]  /*0f60*/  LDC R11, c[0x0][0x370] ;  /* 0x0000dc00ff0b7b82 */ /* 0x000ef00000000800 */
[----:B------:R-:W4:Y:S01]  /*0f70*/  LDC R12, c[0x0][0x374] ;  /* 0x0000dd00ff0c7b82 */ /* 0x000f220000000800 */
[----:B-1----:R-:W-:-:S07]  /*0f80*/  ISETP.NE.AND P1, PT, R4, 0x1, PT ;  /* 0x000000010400780c */ /* 0x002fce0003f25270 */
[----:B------:R-:W3:Y:S01]  /*0f90*/  LDC.64 R6, c[0x0][0xb10] ;  /* 0x0002c400ff067b82 */ /* 0x000ee20000000a00 */
[----:B--2---:R-:W-:-:S07]  /*0fa0*/  ISETP.NE.AND P2, PT, R10, 0x1, PT ;  /* 0x000000010a00780c */ /* 0x004fce0003f45270 */
[----:B------:R-:W1:Y:S08]  /*0fb0*/  LDC R8, c[0x0][0xb20] ;  /* 0x0002c800ff087b82 */ /* 0x000e700000000800 */
[----:B------:R-:W2:Y:S01]  /*0fc0*/  LDC.64 R2, c[0x0][0xb28] ;  /* 0x0002ca00ff027b82 */ /* 0x000ea20000000a00 */
[----:B----4-:R-:W-:-:S04]  /*0fd0*/  IMAD.HI.U32 R13, R12, R5, RZ ;  /* 0x000000050c0d7227 */ /* 0x010fc800078e00ff */
[----:B------:R-:W-:-:S04]  /*0fe0*/  IMAD.HI.U32 R5, R20, R5, RZ ;  /* 0x0000000514057227 */ /* 0x000fc800078e00ff */
[----:B---3--:R-:W-:-:S04]  /*0ff0*/  IMAD.HI.U32 R14, R11, R6, RZ ;  /* 0x000000060b0e7227 */ /* 0x008fc800078e00ff */
[C---:B------:R-:W-:Y:S01]  /*1000*/  IMAD.HI.U32 R16, R21.reuse, R6, RZ ;  /* 0x0000000615107227 */ /* 0x040fe200078e00ff */
[-C--:B------:R-:W-:Y:S02]  /*1010*/  @P2 SHF.R.U32.HI R11, RZ, R7.reuse, R14 ;  /* 0x00000007ff0b2219 */ /* 0x080fe4000001160e */
[-C--:B-1----:R-:W-:Y:S02]  /*1020*/  @P1 SHF.R.U32.HI R12, RZ, R8.reuse, R13 ;  /* 0x00000008ff0c1219 */ /* 0x082fe4000001160d */
[----:B------:R-:W-:Y:S02]  /*1030*/  SHF.R.U32.HI R5, RZ, R8, R5 ;  /* 0x00000008ff057219 */ /* 0x000fe40000011605 */
[----:B------:R-:W-:Y:S02]  /*1040*/  SHF.R.U32.HI R16, RZ, R7, R16 ;  /* 0x00000007ff107219 */ /* 0x000fe40000011610 */
[----:B------:R-:W-:Y:S01]  /*1050*/  SEL R5, R20, R5, !P1 ;  /* 0x0000000514057207 */ /* 0x000fe20004800000 */
[----:B--2---:R-:W-:Y:S01]  /*1060*/  IMAD.HI.U32 R14, R12, R2, RZ ;  /* 0x000000020c0e7227 */ /* 0x004fe200078e00ff */
[----:B------:R-:W-:-:S02]  /*1070*/  SEL R7, R21, R16, !P2 ;  /* 0x0000001015077207 */ /* 0x000fc40005000000 */
[----:B------:R-:W-:Y:S01]  /*1080*/  IADD3 R13, PT, PT, -R5, RZ, RZ ;  /* 0x000000ff050d7210 */ /* 0x000fe20007ffe1ff */
[----:B------:R-:W-:Y:S01]  /*1090*/  IMAD.HI.U32 R6, R11, R2, RZ ;  /* 0x000000020b067227 */ /* 0x000fe200078e00ff */
[----:B------:R-:W-:-:S03]  /*10a0*/  @P0 SHF.R.U32.HI R12, RZ, R3, R14 ;  /* 0x00000003ff0c0219 */ /* 0x000fc6000001160e */
[----:B------:R-:W-:Y:S01]  /*10b0*/  IMAD R13, R4, R13, R20 ;  /* 0x0000000d040d7224 */ /* 0x000fe200078e0214 */
[----:B------:R-:W-:Y:S01]  /*10c0*/  @P0 SHF.R.U32.HI R11, RZ, R3, R6 ;  /* 0x00000003ff0b0219 */ /* 0x000fe20000011606 */
[----:B------:R-:W-:-:S04]  /*10d0*/  IMAD R12, R12, R9, RZ ;  /* 0x000000090c0c7224 */ /* 0x000fc800078e02ff */
[----:B------:R-:W-:Y:S01]  /*10e0*/  IMAD R6, R11, R9, RZ ;  /* 0x000000090b067224 */ /* 0x000fe200078e02ff */
[----:B------:R-:W-:-:S04]  /*10f0*/  ISETP.GE.AND P1, PT, R5, R12, PT ;  /* 0x0000000c0500720c */ /* 0x000fc80003f26270 */
[----:B------:R-:W-:Y:S01]  /*1100*/  ISETP.GE.OR P1, PT, R7, R6, P1 ;  /* 0x000000060700720c */ /* 0x000fe20000f26670 */
[----:B------:R-:W-:-:S05]  /*1110*/  IMAD.HI.U32 R6, R5, R2, RZ ;  /* 0x0000000205067227 */ /* 0x000fca00078e00ff */
[----:B------:R-:W-:-:S04]  /*1120*/  SHF.R.U32.HI R6, RZ, R3, R6 ;  /* 0x00000003ff067219 */ /* 0x000fc80000011606 */
[----:B------:R-:W-:-:S03]  /*1130*/  SEL R6, R5, R6, !P0 ;  /* 0x0000000605067207 */ /* 0x000fc60004000000 */
[----:B------:R-:W-:Y:S01]  /*1140*/  @!P1 IMAD.HI.U32 R8, R7, R2, RZ ;  /* 0x0000000207089227 */ /* 0x000fe200078e00ff */
[----:B------:R-:W-:-:S04]  /*1150*/  IADD3 R2, PT, PT, -R6, RZ, RZ ;  /* 0x000000ff06027210 */ /* 0x000fc80007ffe1ff */
[----:B------:R-:W-:Y:S01]  /*1160*/  @!P1 SHF.R.U32.HI R8, RZ, R3, R8 ;  /* 0x00000003ff089219 */ /* 0x000fe20000011608 */
[----:B------:R-:W-:-:S03]  /*1170*/  IMAD R2, R9, R2, R5 ;  /* 0x0000000209027224 */ /* 0x000fc600078e0205 */
[----:B------:R-:W-:-:S05]  /*1180*/  @!P1 SEL R3, R7, R8, !P0 ;  /* 0x0000000807039207 */ /* 0x000fca0004000000 */
[--C-:B------:R-:W-:Y:S02]  /*1190*/  @!P1 IMAD.IADD R6, R6, 0x1, -R3.reuse ;  /* 0x0000000106069824 */ /* 0x100fe400078e0a03 */
[----:B------:R-:W-:Y:S01]  /*11a0*/  @!P1 IMAD R3, R2, R11, R3 ;  /* 0x0000000b02039224 */ /* 0x000fe200078e0203 */
[----:B------:R-:W-:Y:S01]  /*11b0*/  IADD3 R2, PT, PT, -R7, RZ, RZ ;  /* 0x000000ff07027210 */ /* 0x000fe20007ffe1ff */
[----:B------:R-:W-:Y:S02]  /*11c0*/  @!P1 IMAD R5, R6, R9, R7 ;  /* 0x0000000906059224 */ /* 0x000fe400078e0207 */
[----:B------:R-:W-:Y:S02]  /*11d0*/  @!P1 IMAD.MOV.U32 R7, RZ, RZ, R3 ;  /* 0x000000ffff079224 */ /* 0x000fe400078e0003 */
[----:B------:R-:W-:Y:S02]  /*11e0*/  IMAD R2, R10, R2, R21 ;  /* 0x000000020a027224 */ /* 0x000fe400078e0215 */
[----:B------:R-:W-:-:S02]  /*11f0*/  IMAD R20, R5, R4, R13 ;  /* 0x0000000405147224 */ /* 0x000fc400078e020d */
[----:B------:R-:W-:Y:S02]  /*1200*/  IMAD R21, R7, R10, R2 ;  /* 0x0000000a07157224 */ /* 0x000fe400078e0202 */
.L_x_15:
[----:B------:R-:W1:Y:S01]  /*1210*/  LDCU UR4, c[0x0][0xb30] ;  /* 0x00016600ff0477ac */ /* 0x000e620008000800 */
[----:B------:R-:W2:Y:S08]  /*1220*/  S2UR UR37, SR_CgaCtaId ;  /* 0x00000000002579c3 */ /* 0x000eb00000008800 */
[----:B------:R-:W3:Y:S01]  /*1230*/  LDC R26, c[0x0][0xb24] ;  /* 0x0002c900ff1a7b82 */ /* 0x000ee20000000800 */
[----:B-1----:R-:W-:-:S09]  /*1240*/  UISETP.NE.AND UP1, UPT, UR4, 0x1, UPT ;  /* 0x000000010400788c */ /* 0x002fd2000bf25270 */
[----:B--2---:R-:W-:Y:S05]  /*1250*/  BRA.U UP1, `(.L_x_16) ;  /* 0x0000000101407547 */ /* 0x004fea000b800000 */
[----:B------:R-:W1:Y:S08]  /*1260*/  LDC.64 R4, c[0x0][0xb10] ;  /* 0x0002c400ff047b82 */ /* 0x000e700000000a00 */
[----:B------:R-:W2:Y:S08]  /*1270*/  LDC.64 R2, c[0x0][0xb18] ;  /* 0x0002c600ff027b82 */ /* 0x000eb00000000a00 */
[----:B------:R-:W4:Y:S08]  /*1280*/  LDC R6, c[0x0][0xb20] ;  /* 0x0002c800ff067b82 */ /* 0x000f300000000800 */
[----:B------:R-:W3:Y:S01]  /*1290*/  LDC R8, c[0x0][0xb0c] ;  /* 0x0002c300ff087b82 */ /* 0x000ee20000000800 */
[----:B-1----:R-:W-:-:S05]  /*12a0*/  IMAD.HI.U32 R4, R21, R4, RZ ;  /* 0x0000000415047227 */ /* 0x002fca00078e00ff */
[----:B------:R-:W-:Y:S01]  /*12b0*/  SHF.R.U32.HI R4, RZ, R5, R4 ;  /* 0x00000005ff047219 */ /* 0x000fe20000011604 */
[----:B--2---:R-:W-:Y:S01]  /*12c0*/  IMAD.HI.U32 R3, R20, R3, RZ ;  /* 0x0000000314037227 */ /* 0x004fe200078e00ff */
[----:B------:R-:W-:-:S04]  /*12d0*/  ISETP.NE.AND P0, PT, R2, 0x1, PT ;  /* 0x000000010200780c */ /* 0x000fc80003f05270 */
[----:B----4-:R-:W-:-:S04]  /*12e0*/  SHF.R.U32.HI R3, RZ, R6, R3 ;  /* 0x00000006ff037219 */ /* 0x010fc80000011603 */
[----:B------:R-:W-:Y:S02]  /*12f0*/  SEL R3, R20, R3, !P0 ;  /* 0x0000000314037207 */ /* 0x000fe40004000000 */
[----:B---3--:R-:W-:-:S04]  /*1300*/  ISETP.NE.AND P1, PT, R8, 0x1, PT ;  /* 0x000000010800780c */ /* 0x008fc80003f25270 */
[----:B------:R-:W-:-:S05]  /*1310*/  SEL R4, R21, R4, !P1 ;  /* 0x0000000415047207 */ /* 0x000fca0004800000 */
[----:B------:R-:W-:Y:S02]  /*1320*/  IMAD.IADD R5, R3, 0x1, -R4 ;  /* 0x0000000103057824 */ /* 0x000fe400078e0a04 */
[----:B------:R-:W-:Y:S02]  /*1330*/  IMAD.IADD R3, R4, 0x1, -R3 ;  /* 0x0000000104037824 */ /* 0x000fe400078e0a03 */
[----:B------:R-:W-:Y:S02]  /*1340*/  IMAD R21, R5, R8, R21 ;  /* 0x0000000805157224 */ /* 0x000fe400078e0215 */
[----:B------:R-:W-:-:S07]  /*1350*/  IMAD R20, R3, R2, R20 ;  /* 0x0000000203147224 */ /* 0x000fce00078e0214 */
.L_x_16:
[----:B------:R-:W-:Y:S01]  /*1360*/  BAR.SYNC.DEFER_BLOCKING 0x0 ;  /* 0x0000000000007b1d */ /* 0x000fe20000010000 */
[----:B------:R-:W-:Y:S01]  /*1370*/  UISETP.NE.AND UP1, UPT, UR8, 0x2, UPT ;  /* 0x000000020800788c */ /* 0x000fe2000bf25270 */
[----:B------:R-:W-:Y:S02]  /*1380*/  ISETP.NE.OR P5, PT, R0, 0x2, !P5 ;  /* 0x000000020000780c */ /* 0x000fe40006fa5670 */
[----:B------:R-:W-:-:S06]  /*1390*/  LOP3.LUT R2, R81, 0x1f, RZ, 0xc0, !PT ;  /* 0x0000001f51027812 */ /* 0x000fcc00078ec0ff */
[----:B------:R-:W-:Y:S05]  /*13a0*/  BRA.U UP1, `(.L_x_17) ;  /* 0x0000001501407547 */ /* 0x000fea000b800000 */
[----:B------:R-:W1:Y:S01]  /*13b0*/  LDCU UR13, c[0x0][0x38c] ;  /* 0x00007180ff0d77ac */ /* 0x000e620008000800 */
[----:B------:R-:W2:Y:S01]  /*13c0*/  LDC R9, c[0x0][0x370] ;  /* 0x0000dc00ff097b82 */ /* 0x000ea20000000800 */
[----:B------:R-:W-:Y:S01]  /*13d0*/  PLOP3.LUT P1, PT, PT, PT, UP2, 0x80, 0x8 ;  /* 0x000000000008781c */ /* 0x000fe20003f2f028 */
[----:B------:R-:W-:Y:S01]  /*13e0*/  HFMA2 R12, -RZ, RZ, 0, 0 ;  /* 0x00000000ff0c7431 */ /* 0x000fe200000001ff */
[----:B------:R-:W-:Y:S01]  /*13f0*/  ISETP.EQ.OR P4, PT, R2, RZ, P5 ;  /* 0x000000ff0200720c */ /* 0x000fe20002f82670 */
[----:B------:R-:W-:Y:S01]  /*1400*/  IMAD.MOV.U32 R15, RZ, RZ, 0x1 ;  /* 0x00000001ff0f7424 */ /* 0x000fe200078e00ff */
[----:B------:R-:W-:Y:S01]  /*1410*/  PLOP3.LUT P1, PT, P1, PT, PT, 0x8, 0x80 ;  /* 0x000000000080781c */ /* 0x000fe20000f2e170 */
[----:B------:R-:W-:Y:S01]  /*1420*/  IMAD.MOV.U32 R14, RZ, RZ, RZ ;  /* 0x000000ffff0e7224 */ /* 0x000fe200078e00ff */
[----:B------:R-:W-:Y:S01]  /*1430*/  MOV R8, 0x1 ;  /* 0x0000000100087802 */ /* 0x000fe20000000f00 */
[----:B------:R-:W4:Y:S01]  /*1440*/  LDC R0, c[0x0][0x374] ;  /* 0x0000dd00ff007b82 */ /* 0x000f220000000800 */
[----:B------:R-:W-:Y:S01]  /*1450*/  IMAD.MOV.U32 R10, RZ, RZ, RZ ;  /* 0x000000ffff0a7224 */ /* 0x000fe200078e00ff */
[----:B------:R-:W2:Y:S01]  /*1460*/  LDCU.64 UR22, c[0x0][0x348] ;  /* 0x00006900ff1677ac */ /* 0x000ea20008000a00 */
[----:B------:R-:W-:Y:S01]  /*1470*/  UMOV UR6, URZ ;  /* 0x000000ff00067c82 */ /* 0x000fe20008000000 */
[----:B-1----:R-:W-:-:S04]  /*1480*/  UIADD3 UR5, UPT, UPT, UR13, 0x3f, URZ ;  /* 0x0000003f0d057890 */ /* 0x002fc8000fffe0ff */
[----:B------:R-:W-:-:S04]  /*1490*/  USHF.R.S32.HI UR4, URZ, 0x1f, UR5 ;  /* 0x0000001fff047899 */ /* 0x000fc80008011405 */
[----:B------:R-:W-:-:S04]  /*14a0*/  ULEA.HI UR4, UR4, UR5, URZ, 0x6 ;  /* 0x0000000504047291 */ /* 0x000fc8000f8f30ff */
[----:B------:R-:W-:Y:S02]  /*14b0*/  USHF.R.S32.HI UR15, URZ, 0x6, UR4 ;  /* 0x00000006ff0f7899 */ /* 0x000fe40008011404 */
[----:B------:R-:W-:Y:S02]  /*14c0*/  UIADD3 UR4, UPT, UPT, UR13, -0x1, URZ ;  /* 0xffffffff0d047890 */ /* 0x000fe4000fffe0ff */
[----:B------:R-:W-:Y:S02]  /*14d0*/  UISETP.LT.U32.AND UP0, UPT, UR15, 0x4, UPT ;  /* 0x000000040f00788c */ /* 0x000fe4000bf01070 */
[----:B------:R-:W-:Y:S02]  /*14e0*/  UISETP.GE.U32.AND UP1, UPT, UR4, -0x7f, UPT ;  /* 0xffffff810400788c */ /* 0x000fe4000bf26070 */
[----:B------:R-:W-:Y:S02]  /*14f0*/  USEL UR14, UR15, 0x4, UP0 ;  /* 0x000000040f0e7887 */ /* 0x000fe40008000000 */
[----:B------:R-:W-:-:S02]  /*1500*/  UIADD3 UR13, UPT, UPT, UR13, 0x7e, URZ ;  /* 0x0000007e0d0d7890 */ /* 0x000fc4000fffe0ff */
[----:B------:R-:W-:Y:S02]  /*1510*/  UIADD3 UR5, UPT, UPT, UR14, -0x1, URZ ;  /* 0xffffffff0e057890 */ /* 0x000fe4000fffe0ff */
[----:B------:R-:W-:-:S03]  /*1520*/  UIADD3 UR7, UPT, UPT, UR15, -UR14, URZ ;  /* 0x8000000e0f077290 */ /* 0x000fc6000fffe0ff */
[----:B------:R-:W-:-:S04]  /*1530*/  @UP1 UIADD3 UR5, UPT, UPT, UR14, URZ, URZ ;  /* 0x000000ff0e051290 */ /* 0x000fc8000fffe0ff */
[----:B--2---:R-:W-:-:S12]  /*1540*/  UIADD3 UR5, UPT, UPT, UR5, 0x1, URZ ;  /* 0x0000000105057890 */ /* 0x004fd8000fffe0ff */
.L_x_39:
[----:B------:R-:W-:Y:S01]  /*1550*/  UISETP.NE.AND UP0, UPT, UR37, URZ, UPT ;  /* 0x000000ff2500728c */ /* 0x000fe2000bf05270 */
[----:B------:R-:W1:Y:S08]  /*1560*/  S2UR UR37, SR_CgaCtaId ;  /* 0x00000000002579c3 */ /* 0x000e700000008800 */
[----:B------:R-:W-:Y:S05]  /*1570*/  BRA.U UP0, `(.L_x_18) ;  /* 0x0000000100347547 */ /* 0x000fea000b800000 */
[----:B------:R-:W2:Y:S01]  /*1580*/  S2R R2, SR_CgaCtaId ;  /* 0x0000000000027919 */ /* 0x000ea20000008800 */
[----:B------:R-:W-:-:S04]  /*1590*/  MOV R3, 0x400 ;  /* 0x0000040000037802 */ /* 0x000fc80000000f00 */
[----:B--2---:R-:W-:Y:S02]  /*15a0*/  LEA R3, R2, R3, 0x18 ;  /* 0x0000000302037211 */ /* 0x004fe400078ec0ff */
[----:B------:R-:W-:-:S03]  /*15b0*/  SHF.L.U32 R2, R8, 0x1f, RZ ;  /* 0x0000001f08027819 */ /* 0x000fc600000006ff */
[----:B------:R-:W-:-:S04]  /*15c0*/  IMAD R3, R10, 0x8, R3 ;  /* 0x000000080a037824 */ /* 0x000fc800078e0203 */
[----:B------:R-:W2:Y:S02]  /*15d0*/  SYNCS.PHASECHK.TRANS64.TRYWAIT P0, [R3+URZ+0x100], R2 ;  /* 0x00010002030075a7 */ /* 0x000ea400080011ff */
[----:B--2---:R-:W-:Y:S05]  /*15e0*/  @!P0 BRA `(.L_x_19) ;  /* 0x0000007000148947 */ /* 0x004fea0003800000 */
.L_x_135:
[----:B------:R-:W-:Y:S01]  /*15f0*/  VIADD R10, R10, 0x1 ;  /* 0x000000010a0a7836 */ /* 0x000fe20000000000 */
[----:B------:R2:W-:Y:S04]  /*1600*/  SYNCS.ARRIVE.TRANS64.A1T0 RZ, [R3+URZ+0xf0], RZ ;  /* 0x0000f0ff03ff79a7 */ /* 0x0005e800081000ff */
[----:B------:R-:W-:-:S04]  /*1610*/  ISETP.NE.AND P0, PT, R10, 0x2, PT ;  /* 0x000000020a00780c */ /* 0x000fc80003f05270 */
[----:B------:R-:W-:Y:S02]  /*1620*/  SEL R10, R10, RZ, P0 ;  /* 0x000000ff0a0a7207 */ /* 0x000fe40000000000 */
[----:B--2---:R-:W-:-:S04]  /*1630*/  SEL R3, RZ, 0x1, P0 ;  /* 0x00000001ff037807 */ /* 0x004fc80000000000 */
[----:B------:R-:W-:Y:S02]  /*1640*/  LOP3.LUT R8, R8, R3, RZ, 0x3c, !PT ;  /* 0x0000000308087212 */ /* 0x000fe400078e3cff */
.L_x_18:
[----:B------:R-:W-:Y:S01]  /*1650*/  UMOV UR4, 0x400 ;  /* 0x0000040000047882 */ /* 0x000fe20000000000 */
[----:B------:R-:W-:Y:S01]  /*1660*/  SHF.L.U32 R2, R15, 0x1f, RZ ;  /* 0x0000001f0f027819 */ /* 0x000fe200000006ff */
[----:B-1----:R-:W-:Y:S01]  /*1670*/  ULEA UR4, UR37, UR4, 0x18 ;  /* 0x0000000425047291 */ /* 0x002fe2000f8ec0ff */
[----:B------:R-:W-:Y:S01]  /*1680*/  R2UR UR50, R21 ;  /* 0x00000000153272ca */ /* 0x000fe200000e0000 */
[----:B------:R-:W-:Y:S01]  /*1690*/  UISETP.GE.U32.AND UP0, UPT, UR13, 0x7f, UPT ;  /* 0x0000007f0d00788c */ /* 0x000fe2000bf06070 */
[----:B------:R-:W-:Y:S01]  /*16a0*/  R2UR UR18, R20 ;  /* 0x00000000141272ca */ /* 0x000fe200000e0000 */
[----:B------:R-:W-:Y:S01]  /*16b0*/  ULEA UR8, UR6, UR4, 0x3 ;  /* 0x0000000406087291 */ /* 0x000fe2000f8e18ff */
[----:B------:R-:W-:-:S08]  /*16c0*/  UMOV UR21, URZ ;  /* 0x000000ff00157c82 */ /* 0x000fd00008000000 */
[----:B------:R1:W2:Y:S01]  /*16d0*/  SYNCS.PHASECHK.TRANS64.TRYWAIT P2, [UR8+0x20], R2 ;  /* 0x00002002ff0075a7 */ /* 0x0002a20008041108 */
[----:B------:R-:W-:Y:S02]  /*16e0*/  USHF.L.U32 UR50, UR50, 0x7, URZ ;  /* 0x0000000732327899 */ /* 0x000fe400080006ff */
[----:B------:R-:W-:Y:S01]  /*16f0*/  USHF.L.U32 UR18, UR18, 0x6, URZ ;  /* 0x0000000612127899 */ /* 0x000fe200080006ff */
[----:B------:R-:W-:Y:S11]  /*1700*/  BRA.U !UP0, `(.L_x_20) ;  /* 0x00000005081c7547 */ /* 0x000ff6000b800000 */
[----:B------:R-:W-:Y:S02]  /*1710*/  UIADD3 UR42, UPT, UPT, UR50, 0x20, URZ ;  /* 0x00000020322a7890 */ /* 0x000fe4000fffe0ff */
[----:B------:R-:W-:Y:S02]  /*1720*/  UIADD3 UR34, UPT, UPT, UR50, 0x40, URZ ;  /* 0x0000004032227890 */ /* 0x000fe4000fffe0ff */
[----:B------:R-:W-:Y:S02]  /*1730*/  UIADD3 UR26, UPT, UPT, UR50, 0x60, URZ ;  /* 0x00000060321a7890 */ /* 0x000fe4000fffe0ff */
[----:B------:R-:W-:Y:S01]  /*1740*/  UIADD3 UR10, UPT, UPT, UR18, 0x20, URZ ;  /* 0x00000020120a7890 */ /* 0x000fe2000fffe0ff */
[----:B------:R-:W-:Y:S01]  /*1750*/  UMOV UR30, URZ ;  /* 0x000000ff001e7c82 */ /* 0x000fe20008000000 */
[----:B------:R-:W-:-:S10]  /*1760*/  UMOV UR29, UR6 ;  /* 0x00000006001d7c82 */ /* 0x000fd40008000000 */
.L_x_27:
[----:B------:R-:W-:Y:S01]  /*1770*/  ULEA UR49, UR29, UR4, 0x3 ;  /* 0x000000041d317291 */ /* 0x000fe2000f8e18ff */
[----:B--2---:R-:W-:Y:S01]  /*1780*/  @!P5 MOV R3, 0xc000 ;  /* 0x0000c0000003d802 */ /* 0x004fe20000000f00 */
[----:B--2---:R-:W-:Y:S10]  /*1790*/  @P2 BRA `(.L_x_21) ;  /* 0x00000000000c2947 */ /* 0x004ff40003800000 */
[----:B------:R-:W-:-:S04]  /*17a0*/  SHF.L.U32 R5, R15, 0x1f, RZ ;  /* 0x0000001f0f057819 */ /* 0x000fc800000006ff */
[----:B------:R-:W2:Y:S02]  /*17b0*/  SYNCS.PHASECHK.TRANS64.TRYWAIT P0, [UR49+0x20], R5 ;  /* 0x00002005ff0075a7 */ /* 0x000ea40008001131 */
[----:B--2---:R-:W-:Y:S05]  /*17c0*/  @!P0 BRA `(.L_x_22) ;  /* 0x0000006c00b08947 */ /* 0x004fea0003800000 */
.L_x_21:
[----:B------:R2:W-:Y:S01]  /*17d0*/  @!P5 SYNCS.ARRIVE.TRANS64 RZ, [UR49], R3 ;  /* 0x00000003ffffd9a7 */ /* 0x0005e20008000031 */
[----:B------:R-:W-:Y:S04]  /*17e0*/  BSSY.RECONVERGENT B0, `(.L_x_23) ;  /* 0x0000003000007945 */ /* 0x000fe80003800200 */
[----:B------:R-:W-:Y:S05]  /*17f0*/  @P4 BRA `(.L_x_24) ;  /* 0x0000000000044947 */ /* 0x000fea0003800000 */
[----:B------:R-:W-:Y:S05]  /*1800*/  BPT.TRAP 0x1 ;  /* 0x000000040000795c */ /* 0x000fea0000300000 */
.L_x_24:
[----:B------:R-:W-:Y:S05]  /*1810*/  BSYNC.RECONVERGENT B0 ;  /* 0x0000000000007941 */ /* 0x000fea0003800200 */
.L_x_23:
[----:B------:R-:W-:Y:S01]  /*1820*/  UIADD3 UR6, UPT, UPT, UR29, 0x1, URZ ;  /* 0x000000011d067890 */ /* 0x000fe2000fffe0ff */
[----:B------:R-:W-:Y:S01]  /*1830*/  BSSY.RECONVERGENT B0, `(.L_x_25) ;  /* 0x000002f000007945 */ /* 0x000fe20003800200 */
[----:B------:R-:W-:Y:S02]  /*1840*/  ELECT P0, URZ, PT ;  /* 0x0000000000ff782f */ /* 0x000fe40003800000 */
[----:B------:R-:W-:-:S04]  /*1850*/  UISETP.NE.AND UP0, UPT, UR6, 0x4, UPT ;  /* 0x000000040600788c */ /* 0x000fc8000bf05270 */
[----:B------:R-:W-:Y:S02]  /*1860*/  USEL UR9, URZ, 0x1, UP0 ;  /* 0x00000001ff097887 */ /* 0x000fe40008000000 */
[----:B------:R-:W-:-:S04]  /*1870*/  USEL UR6, UR6, URZ, UP0 ;  /* 0x000000ff06067287 */ /* 0x000fc80008000000 */
[----:B------:R-:W-:Y:S01]  /*1880*/  ULEA UR8, UR6, UR4, 0x3 ;  /* 0x0000000406087291 */ /* 0x000fe2000f8e18ff */
[----:B------:R-:W-:-:S04]  /*1890*/  LOP3.LUT R15, R15, UR9, RZ, 0x3c, !PT ;  /* 0x000000090f0f7c12 */ /* 0x000fc8000f8e3cff */
[----:B-1----:R-:W-:-:S04]  /*18a0*/  SHF.L.U32 R2, R15, 0x1f, RZ ;  /* 0x0000001f0f027819 */ /* 0x002fc800000006ff */
[----:B------:R1:W1:Y:S01]  /*18b0*/  SYNCS.PHASECHK.TRANS64.TRYWAIT P2, [UR8+0x20], R2 ;  /* 0x00002002ff0075a7 */ /* 0x0002620008041108 */
[----:B------:R-:W-:Y:S05]  /*18c0*/  @!P0 BRA `(.L_x_26) ;  /* 0x0000000000948947 */ /* 0x000fea0003800000 */
[----:B------:R-:W-:Y:S02]  /*18d0*/  ULEA UR24, UR29, UR4, 0xf ;  /* 0x000000041d187291 */ /* 0x000fe4000f8e78ff */
[----:B------:R-:W-:Y:S02]  /*18e0*/  UIADD3 UR54, UP1, UPT, UR22, 0x80, URZ ;  /* 0x0000008016367890 */ /* 0x000fe4000ff3e0ff */
[----:B------:R-:W-:Y:S02]  /*18f0*/  ULEA UR8, UR29, UR4, 0xe ;  /* 0x000000041d087291 */ /* 0x000fe4000f8e70ff */
[----:B------:R-:W-:Y:S02]  /*1900*/  UIADD3 UR46, UP0, UPT, UR22, 0x180, URZ ;  /* 0x00000180162e7890 */ /* 0x000fe4000ff1e0ff */
[----:B------:R-:W-:Y:S02]  /*1910*/  USHF.L.U32 UR51, UR30, 0x6, URZ ;  /* 0x000000061e337899 */ /* 0x000fe400080006ff */
[----:B------:R-:W-:-:S02]  /*1920*/  UIADD3.X UR55, UPT, UPT, URZ, UR23, URZ, UP1, !UPT ;  /* 0x00000017ff377290 */ /* 0x000fc40008ffe4ff */
[----:B------:R-:W-:Y:S02]  /*1930*/  UIADD3 UR48, UPT, UPT, UR24, 0x8400, URZ ;  /* 0x0000840018307890 */ /* 0x000fe4000fffe0ff */
[----:B------:R-:W-:Y:S02]  /*1940*/  UIADD3 UR40, UPT, UPT, UR24, 0xa400, URZ ;  /* 0x0000a40018287890 */ /* 0x000fe4000fffe0ff */
[----:B------:R-:W-:Y:S02]  /*1950*/  UIADD3 UR32, UPT, UPT, UR24, 0xc400, URZ ;  /* 0x0000c40018207890 */ /* 0x000fe4000fffe0ff */
[----:B------:R-:W-:Y:S02]  /*1960*/  UIADD3 UR24, UPT, UPT, UR24, 0xe400, URZ ;  /* 0x0000e40018187890 */ /* 0x000fe4000fffe0ff */
[----:B------:R-:W-:Y:S02]  /*1970*/  UIADD3.X UR47, UPT, UPT, URZ, UR23, URZ, UP0, !UPT ;  /* 0x00000017ff2f7290 */ /* 0x000fe400087fe4ff */
[----:B------:R-:W-:-:S02]  /*1980*/  UIADD3 UR16, UPT, UPT, UR8, 0x28400, URZ ;  /* 0x0002840008107890 */ /* 0x000fc4000fffe0ff */
[----:B------:R-:W-:Y:S01]  /*1990*/  UIADD3 UR8, UPT, UPT, UR8, 0x2a400, URZ ;  /* 0x0002a40008087890 */ /* 0x000fe2000fffe0ff */
[----:B------:R-:W-:Y:S01]  /*19a0*/  UMOV UR38, 0x0 ;  /* 0x0000000000267882 */ /* 0x000fe20000000000 */
[----:B------:R-:W-:Y:S01]  /*19b0*/  UMOV UR39, 0x10000000 ;  /* 0x1000000000277882 */ /* 0x000fe20000000000 */
[----:B------:R-:W-:Y:S01]  /*19c0*/  UMOV UR41, UR49 ;  /* 0x0000003100297c82 */ /* 0x000fe20008000000 */
[----:B------:R-:W-:Y:S01]  /*19d0*/  UMOV UR44, UR52 ;  /* 0x00000034002c7c82 */ /* 0x000fe20008000000 */
[----:B------:R-:W-:Y:S01]  /*19e0*/  UMOV UR43, UR51 ;  /* 0x00000033002b7c82 */ /* 0x000fe20008000000 */
[----:B------:R-:W-:Y:S01]  /*19f0*/  UMOV UR33, UR49 ;  /* 0x0000003100217c82 */ /* 0x000fe20008000000 */
[----:B------:R-:W-:Y:S01]  /*1a00*/  UMOV UR36, UR52 ;  /* 0x0000003400247c82 */ /* 0x000fe20008000000 */
[----:B------:R-:W-:Y:S01]  /*1a10*/  UMOV UR35, UR51 ;  /* 0x0000003300237c82 */ /* 0x000fe20008000000 */
[----:B------:R1:W-:Y:S01]  /*1a20*/  UTMALDG.3D [UR48], [UR54], desc[UR38] ;  /* 0x00002630360075b4 */ /* 0x0003e20008011000 */
[----:B------:R-:W-:Y:S01]  /*1a30*/  UMOV UR25, UR49 ;  /* 0x0000003100197c82 */ /* 0x000fe20008000000 */
        /* <DEDUP_REMOVED lines=9> */
[----:B------:R1:W-:Y:S01]  /*1ad0*/  UTMALDG.3D [UR32], [UR54], desc[UR38] ;  /* 0x00002620360075b4 */ /* 0x0003e20008011000 */
[----:B------:R1:W-:Y:S01]  /*1ae0*/  UTMALDG.3D [UR24], [UR54], desc[UR38] ;  /* 0x00002618360075b4 */ /* 0x0003e20008011000 */
[----:B------:R1:W-:Y:S01]  /*1af0*/  UTMALDG.3D [UR16], [UR46], desc[UR38] ;  /* 0x000026102e0075b4 */ /* 0x0003e20008011000 */
[----:B------:R1:W-:Y:S01]  /*1b00*/  UTMALDG.3D [UR8], [UR46], desc[UR38] ;  /* 0x000026082e0075b4 */ /* 0x0003e20008011000 */
[----:B------:R-:W-:Y:S01]  /*1b10*/  NOP ;  /* 0x0000000000007918 */ /* 0x000fe20000000000 */
.L_x_26:
[----:B-1----:R-:W-:Y:S05]  /*1b20*/  BSYNC.RECONVERGENT B0 ;  /* 0x0000000000007941 */ /* 0x002fea0003800200 */
.L_x_25:
[----:B------:R-:W-:Y:S01]  /*1b30*/  UIADD3 UR30, UPT, UPT, UR30, 0x1, URZ ;  /* 0x000000011e1e7890 */ /* 0x000fe2000fffe0ff */
[----:B------:R-:W-:Y:S01]  /*1b40*/  UMOV UR29, UR6 ;  /* 0x00000006001d7c82 */ /* 0x000fe20008000000 */
[----:B------:R-:W-:Y:S02]  /*1b50*/  UMOV UR21, UR5 ;  /* 0x0000000500157c82 */ /* 0x000fe40008000000 */
[----:B------:R-:W-:-:S09]  /*1b60*/  UISETP.NE.AND UP0, UPT, UR30, UR5, UPT ;  /* 0x000000051e00728c */ /* 0x000fd2000bf05270 */
[----:B------:R-:W-:Y:S05]  /*1b70*/  BRA.U UP0, `(.L_x_27) ;  /* 0xfffffff900fc7547 */ /* 0x000fea000b83ffff */
.L_x_20:
[----:B------:R-:W-:Y:S01]  /*1b80*/  ULEA UR8, UR6, UR4, 0x3 ;  /* 0x0000000406087291 */ /* 0x000fe2000f8e18ff */
[----:B-1----:R-:W-:Y:S01]  /*1b90*/  SHF.L.U32 R2, R15, 0x1f, RZ ;  /* 0x0000001f0f027819 */ /* 0x002fe200000006ff */
[----:B------:R-:W-:Y:S01]  /*1ba0*/  @!P1 SYNCS.ARRIVE.TRANS64.A1T0 RZ, [UR4+0x88], RZ ;  /* 0x000088ffffff99a7 */ /* 0x000fe20008100004 */
[----:B------:R-:W-:-:S06]  /*1bb0*/  UISETP.GT.AND UP0, UPT, UR15, UR14, UPT ;  /* 0x0000000e0f00728c */ /* 0x000fcc000bf04270 */
[----:B------:R1:W1:Y:S03]  /*1bc0*/  SYNCS.PHASECHK.TRANS64.TRYWAIT P1, [UR8+0x20], R2 ;  /* 0x00002002ff0075a7 */ /* 0x0002660008021108 */
[----:B------:R-:W-:Y:S05]  /*1bd0*/  BRA.U !UP0, `(.L_x_28) ;  /* 0x0000000508187547 */ /* 0x000fea000b800000 */
[----:B------:R-:W-:Y:S02]  /*1be0*/  UIADD3 UR29, UPT, UPT, UR7, UR21, URZ ;  /* 0x00000015071d7290 */ /* 0x000fe4000fffe0ff */
[----:B------:R-:W-:Y:S02]  /*1bf0*/  UIADD3 UR42, UPT, UPT, UR50, 0x20, URZ ;  /* 0x00000020322a7890 */ /* 0x000fe4000fffe0ff */
[----:B------:R-:W-:Y:S02]  /*1c00*/  UIADD3 UR34, UPT, UPT, UR50, 0x40, URZ ;  /* 0x0000004032227890 */ /* 0x000fe4000fffe0ff */
[----:B------:R-:W-:Y:S02]  /*1c10*/  UIADD3 UR26, UPT, UPT, UR50, 0x60, URZ ;  /* 0x00000060321a7890 */ /* 0x000fe4000fffe0ff */
[----:B------:R-:W-:Y:S01]  /*1c20*/  UIADD3 UR10, UPT, UPT, UR18, 0x20, URZ ;  /* 0x00000020120a7890 */ /* 0x000fe2000fffe0ff */
[----:B------:R-:W-:-:S11]  /*1c30*/  UMOV UR30, UR6 ;  /* 0x00000006001e7c82 */ /* 0x000fd60008000000 */
.L_x_35:
[----:B------:R-:W-:Y:S01]  /*1c40*/  ULEA UR49, UR30, UR4, 0x3 ;  /* 0x000000041e317291 */ /* 0x000fe2000f8e18ff */
[----:B--2---:R-:W-:Y:S01]  /*1c50*/  @!P5 MOV R3, 0xc000 ;  /* 0x0000c0000003d802 */ /* 0x004fe20000000f00 */
[----:B-1----:R-:W-:Y:S10]  /*1c60*/  @P1 BRA `(.L_x_29) ;  /* 0x00000000000c1947 */ /* 0x002ff40003800000 */
[----:B------:R-:W-:-:S04]  /*1c70*/  SHF.L.U32 R5, R15, 0x1f, RZ ;  /* 0x0000001f0f057819 */ /* 0x000fc800000006ff */
[----:B------:R-:W1:Y:S02]  /*1c80*/  SYNCS.PHASECHK.TRANS64.TRYWAIT P0, [UR49+0x20], R5 ;  /* 0x00002005ff0075a7 */ /* 0x000e640008001131 */
[----:B-1----:R-:W-:Y:S05]  /*1c90*/  @!P0 BRA `(.L_x_30) ;  /* 0x0000006800948947 */ /* 0x002fea0003800000 */
.L_x_29:
[----:B------:R2:W-:Y:S01]  /*1ca0*/  @!P5 SYNCS.ARRIVE.TRANS64 RZ, [UR49], R3 ;  /* 0x00000003ffffd9a7 */ /* 0x0005e20008000031 */
[----:B------:R-:W-:Y:S04]  /*1cb0*/  BSSY.RECONVERGENT B0, `(.L_x_31) ;  /* 0x0000003000007945 */ /* 0x000fe80003800200 */
[----:B------:R-:W-:Y:S05]  /*1cc0*/  @P4 BRA `(.L_x_32) ;  /* 0x0000000000044947 */ /* 0x000fea0003800000 */
[----:B------:R-:W-:Y:S05]  /*1cd0*/  BPT.TRAP 0x1 ;  /* 0x000000040000795c */ /* 0x000fea0000300000 */
.L_x_32:
[----:B------:R-:W-:Y:S05]  /*1ce0*/  BSYNC.RECONVERGENT B0 ;  /* 0x0000000000007941 */ /* 0x000fea0003800200 */
.L_x_31:
        /* <DEDUP_REMOVED lines=48> */
.L_x_34:
[----:B-1----:R-:W-:Y:S05]  /*1ff0*/  BSYNC.RECONVERGENT B0 ;  /* 0x0000000000007941 */ /* 0x002fea0003800200 */
.L_x_33:
[----:B------:R-:W-:Y:S01]  /*2000*/  UIADD3 UR21, UPT, UPT, UR21, 0x1, URZ ;  /* 0x0000000115157890 */ /* 0x000fe2000fffe0ff */
[----:B------:R-:W-:-:S03]  /*2010*/  UMOV UR30, UR6 ;  /* 0x00000006001e7c82 */ /* 0x000fc60008000000 */
[----:B------:R-:W-:-:S09]  /*2020*/  UISETP.NE.AND UP0, UPT, UR21, UR29, UPT ;  /* 0x0000001d1500728c */ /* 0x000fd2000bf05270 */
[----:B------:R-:W-:Y:S05]  /*2030*/  BRA.U UP0, `(.L_x_35) ;  /* 0xfffffffd00007547 */ /* 0x000fea000b83ffff */
.L_x_28:
[----:B-1----:R-:W-:Y:S01]  /*2040*/  LEA R2, R14, UR4, 0x3 ;  /* 0x000000040e027c11 */ /* 0x002fe2000f8e18ff */
[----:B------:R-:W-:Y:S01]  /*2050*/  NOP ;  /* 0x0000000000007918 */ /* 0x000fe20000000000 */
[----:B--2---:R-:W-:Y:S02]  /*2060*/  SHF.L.U32 R3, R12, 0x1f, RZ ;  /* 0x0000001f0c037819 */ /* 0x004fe400000006ff */
[----:B------:R-:W-:Y:S02]  /*2070*/  LEA R4, R14, UR4, 0x4 ;  /* 0x000000040e047c11 */ /* 0x000fe4000f8e20ff */
[----:B------:R-:W1:Y:S02]  /*2080*/  SYNCS.PHASECHK.TRANS64.TRYWAIT P0, [R2+URZ+0x90], R3 ;  /* 0x00009003020075a7 */ /* 0x000e6400080011ff */
[----:B-1----:R-:W-:Y:S05]  /*2090*/  @!P0 BRA `(.L_x_36) ;  /* 0x0000006400ac8947 */ /* 0x002fea0003800000 */
.L_x_138:
[----:B------:R-:W2:Y:S01]  /*20a0*/  LDS.128 R4, [R4+0x120] ;  /* 0x0001200004047984 */ /* 0x000ea20000000c00 */
[----:B---3--:R-:W-:Y:S01]  /*20b0*/  ISETP.GE.AND P0, PT, R26, 0x1, PT ;  /* 0x000000011a00780c */ /* 0x008fe20003f06270 */
[----:B-1----:R-:W-:Y:S01]  /*20c0*/  VIADD R2, R2, 0xa0 ;  /* 0x000000a002027836 */ /* 0x002fe20000000000 */
[----:B------:R-:W-:Y:S01]  /*20d0*/  @!PT LDS RZ, [RZ] ;  /* 0x00000000fffff984 */ /* 0x000fe20000000800 */
[----:B------:R-:W-:Y:S01]  /*20e0*/  @!PT LDS RZ, [RZ] ;  /* 0x00000000fffff984 */ /* 0x000fe20000000800 */
[----:B------:R-:W-:Y:S01]  /*20f0*/  @!PT LDS RZ, [RZ] ;  /* 0x00000000fffff984 */ /* 0x000fe20000000800 */
[----:B------:R-:W-:Y:S01]  /*2100*/  @!PT LDS RZ, [RZ] ;  /* 0x00000000fffff984 */ /* 0x000fe20000000800 */
[----:B------:R1:W-:Y:S06]  /*2110*/  MEMBAR.ALL.CTA ;  /* 0x0000000000007992 */ /* 0x0003ec0000008000 */
[----:B-1----:R-:W1:Y:S01]  /*2120*/  FENCE.VIEW.ASYNC.S ;  /* 0x00000000000073c6 */ /* 0x002e620000000000 */
[----:B------:R-:W-:-:S04]  /*2130*/  PRMT R2, RZ, 0x654, R2 ;  /* 0x00000654ff027816 */ /* 0x000fc80000000002 */
[----:B-1----:R1:W-:Y:S01]  /*2140*/  SYNCS.ARRIVE.TRANS64.RED.A1T0 RZ, [R2+URZ], RZ ;  /* 0x000000ff02ff79a7 */ /* 0x0023e200081004ff */
[----:B--2---:R-:W-:-:S13]  /*2150*/  LOP3.LUT P2, RZ, R6, 0x1, RZ, 0xc0, !PT ;  /* 0x0000000106ff7812 */ /* 0x004fda000784c0ff */
[----:B------:R-:W-:Y:S01]  /*2160*/  @P2 SHF.R.U32.HI R3, RZ, 0x10, R5 ;  /* 0x00000010ff032819 */ /* 0x000fe20000011605 */
[----:B------:R-:W-:Y:S01]  /*2170*/  VOTEU.ANY UP0, P2 ;  /* 0x0000000000ff7886 */ /* 0x000fe20001000100 */
[----:B------:R-:W-:Y:S02]  /*2180*/  @P2 MOV R13, R4 ;  /* 0x00000004000d2202 */ /* 0x000fe40000000f00 */
[----:B------:R-:W-:Y:S02]  /*2190*/  @P2 R2UR.BROADCAST UR8, R3 ;  /* 0x00000000030822ca */ /* 0x000fe400008e0000 */
[----:B------:R-:W-:-:S11]  /*21a0*/  @P2 LOP3.LUT R11, R5, 0xffff, RZ, 0xc0, !PT ;  /* 0x0000ffff050b2812 */ /* 0x000fd600078ec0ff */
[----:B------:R-:W-:Y:S01]  /*21b0*/  @UP0 UMOV UR52, UR8 ;  /* 0x0000000800340c82 */ /* 0x000fe20008000000 */
[----:B-1----:R-:W-:Y:S05]  /*21c0*/  @!P0 BRA `(.L_x_37) ;  /* 0x0000000000b88947 */ /* 0x002fea0003800000 */
[----:B------:R-:W4:Y:S01]  /*21d0*/  LDC.64 R4, c[0x0][0xb18] ;  /* 0x0002c600ff047b82 */ /* 0x000f220000000a00 */
[----:B------:R-:W-:-:S07]  /*21e0*/  ISETP.NE.AND P3, PT, R26, 0x1, PT ;  /* 0x000000011a00780c */ /* 0x000fce0003f65270 */
[----:B------:R-:W1:Y:S08]  /*21f0*/  LDC.64 R6, c[0x0][0xb10] ;  /* 0x0002c400ff067b82 */ /* 0x000e700000000a00 */
[----:B------:R-:W2:Y:S08]  /*2200*/  LDC R16, c[0x0][0xb20] ;  /* 0x0002c800ff107b82 */ /* 0x000eb00000000800 */
[----:B------:R-:W3:Y:S01]  /*2210*/  LDC R18, c[0x0][0xb0c] ;  /* 0x0002c300ff127b82 */ /* 0x000ee20000000800 */
[----:B----4-:R-:W-:Y:S01]  /*2220*/  IMAD.HI.U32 R17, R0, R5, RZ ;  /* 0x0000000500117227 */ /* 0x010fe200078e00ff */
[----:B------:R-:W-:-:S03]  /*2230*/  ISETP.NE.AND P0, PT, R4, 0x1, PT ;  /* 0x000000010400780c */ /* 0x000fc60003f05270 */
[----:B------:R-:W-:-:S03]  /*2240*/  IMAD.HI.U32 R5, R11, R5, RZ ;  /* 0x000000050b057227 */ /* 0x000fc600078e00ff */
[----:B------:R-:W4:Y:S01]  /*2250*/  LDC.64 R2, c[0x0][0xb28] ;  /* 0x0002ca00ff027b82 */ /* 0x000f220000000a00 */
[----:B-1----:R-:W-:-:S04]  /*2260*/  IMAD.HI.U32 R20, R9, R6, RZ ;  /* 0x0000000609147227 */ /* 0x002fc800078e00ff */
[----:B------:R-:W-:Y:S01]  /*2270*/  IMAD.HI.U32 R22, R13, R6, RZ ;  /* 0x000000060d167227 */ /* 0x000fe200078e00ff */
[----:B------:R-:W-:Y:S02]  /*2280*/  SHF.R.U32.HI R20, RZ, R7, R20 ;  /* 0x00000007ff147219 */ /* 0x000fe40000011614 */
[-C--:B--2---:R-:W-:Y:S02]  /*2290*/  SHF.R.U32.HI R17, RZ, R16.reuse, R17 ;  /* 0x00000010ff117219 */ /* 0x084fe40000011611 */
[----:B------:R-:W-:Y:S02]  /*22a0*/  SHF.R.U32.HI R16, RZ, R16, R5 ;  /* 0x00000010ff107219 */ /* 0x000fe40000011605 */
[----:B------:R-:W-:Y:S02]  /*22b0*/  SEL R17, R0, R17, !P0 ;  /* 0x0000001100117207 */ /* 0x000fe40004000000 */
[----:B------:R-:W-:Y:S02]  /*22c0*/  SHF.R.U32.HI R22, RZ, R7, R22 ;  /* 0x00000007ff167219 */ /* 0x000fe40000011616 */
[----:B---3--:R-:W-:-:S02]  /*22d0*/  ISETP.NE.AND P1, PT, R18, 0x1, PT ;  /* 0x000000011200780c */ /* 0x008fc40003f25270 */
[----:B------:R-:W-:Y:S02]  /*22e0*/  SEL R5, R11, R16, !P0 ;  /* 0x000000100b057207 */ /* 0x000fe40004000000 */
[----:B------:R-:W-:Y:S02]  /*22f0*/  SEL R19, R9, R20, !P1 ;  /* 0x0000001409137207 */ /* 0x000fe40004800000 */
[----:B------:R-:W-:Y:S01]  /*2300*/  SEL R7, R13, R22, !P1 ;  /* 0x000000160d077207 */ /* 0x000fe20004800000 */
[----:B----4-:R-:W-:-:S04]  /*2310*/  IMAD.HI.U32 R20, R17, R2, RZ ;  /* 0x0000000211147227 */ /* 0x010fc800078e00ff */
[----:B------:R-:W-:Y:S01]  /*2320*/  IMAD.HI.U32 R6, R19, R2, RZ ;  /* 0x0000000213067227 */ /* 0x000fe200078e00ff */
[----:B------:R-:W-:-:S04]  /*2330*/  @P3 SHF.R.U32.HI R17, RZ, R3, R20 ;  /* 0x00000003ff113219 */ /* 0x000fc80000011614 */
        /* <DEDUP_REMOVED lines=8> */
[----:B------:R-:W-:-:S04]  /*23c0*/  @!P0 IMAD.HI.U32 R16, R7, R2, RZ ;  /* 0x0000000207108227 */ /* 0x000fc800078e00ff */
[----:B------:R-:W-:Y:S01]  /*23d0*/  IMAD.MOV R2, RZ, RZ, -R6 ;  /* 0x000000ffff027224 */ /* 0x000fe200078e0a06 */
[----:B------:R-:W-:-:S03]  /*23e0*/  @!P0 SHF.R.U32.HI R16, RZ, R3, R16 ;  /* 0x00000003ff108219 */ /* 0x000fc60000011610 */
[----:B------:R-:W-:Y:S01]  /*23f0*/  IMAD R2, R26, R2, R5 ;  /* 0x000000021a027224 */ /* 0x000fe200078e0205 */
[----:B------:R-:W-:Y:S02]  /*2400*/  @!P0 SEL R3, R7, R16, !P3 ;  /* 0x0000001007038207 */ /* 0x000fe40005800000 */
[----:B------:R-:W-:-:S03]  /*2410*/  IADD3 R16, PT, PT, -R5, RZ, RZ ;  /* 0x000000ff05107210 */ /* 0x000fc60007ffe1ff */
[--C-:B------:R-:W-:Y:S02]  /*2420*/  @!P0 IMAD.IADD R6, R6, 0x1, -R3.reuse ;  /* 0x0000000106068824 */ /* 0x100fe400078e0a03 */
[----:B------:R-:W-:Y:S01]  /*2430*/  @!P0 IMAD R3, R2, R19, R3 ;  /* 0x0000001302038224 */ /* 0x000fe200078e0203 */
[----:B------:R-:W-:Y:S01]  /*2440*/  IADD3 R2, PT, PT, -R7, RZ, RZ ;  /* 0x000000ff07027210 */ /* 0x000fe20007ffe1ff */
[----:B------:R-:W-:Y:S02]  /*2450*/  @!P0 IMAD R5, R26, R6, R7 ;  /* 0x000000061a058224 */ /* 0x000fe400078e0207 */
[----:B------:R-:W-:Y:S02]  /*2460*/  IMAD R11, R4, R16, R11 ;  /* 0x00000010040b7224 */ /* 0x000fe400078e020b */
[----:B------:R-:W-:Y:S02]  /*2470*/  @!P0 IMAD.MOV.U32 R7, RZ, RZ, R3 ;  /* 0x000000ffff078224 */ /* 0x000fe400078e0003 */
[----:B------:R-:W-:-:S02]  /*2480*/  IMAD R2, R18, R2, R13 ;  /* 0x0000000212027224 */ /* 0x000fc400078e020d */
[----:B------:R-:W-:Y:S02]  /*2490*/  IMAD R11, R5, R4, R11 ;  /* 0x00000004050b7224 */ /* 0x000fe400078e020b */
[----:B------:R-:W-:Y:S02]  /*24a0*/  IMAD R13, R7, R18, R2 ;  /* 0x00000012070d7224 */ /* 0x000fe400078e0202 */
.L_x_37:
[----:B------:R-:W1:Y:S02]  /*24b0*/  LDCU UR8, c[0x0][0xb30] ;  /* 0x00016600ff0877ac */ /* 0x000e640008000800 */
[----:B-1----:R-:W-:-:S09]  /*24c0*/  UISETP.NE.AND UP0, UPT, UR8, 0x1, UPT ;  /* 0x000000010800788c */ /* 0x002fd2000bf05270 */
[----:B------:R-:W-:Y:S05]  /*24d0*/  BRA.U UP0, `(.L_x_38) ;  /* 0x0000000100407547 */ /* 0x000fea000b800000 */
[----:B------:R-:W1:Y:S08]  /*24e0*/  LDC.64 R4, c[0x0][0xb10] ;  /* 0x0002c400ff047b82 */ /* 0x000e700000000a00 */
[----:B------:R-:W2:Y:S08]  /*24f0*/  LDC.64 R2, c[0x0][0xb18] ;  /* 0x0002c600ff027b82 */ /* 0x000eb00000000a00 */
[----:B------:R-:W3:Y:S08]  /*2500*/  LDC R6, c[0x0][0xb20] ;  /* 0x0002c800ff067b82 */ /* 0x000ef00000000800 */
[----:B------:R-:W4:Y:S01]  /*2510*/  LDC R16, c[0x0][0xb0c] ;  /* 0x0002c300ff107b82 */ /* 0x000f220000000800 */
[----:B-1----:R-:W-:-:S05]  /*2520*/  IMAD.HI.U32 R4, R13, R4, RZ ;  /* 0x000000040d047227 */ /* 0x002fca00078e00ff */
[----:B------:R-:W-:Y:S01]  /*2530*/  SHF.R.U32.HI R4, RZ, R5, R4 ;  /* 0x00000005ff047219 */ /* 0x000fe20000011604 */
[----:B--2---:R-:W-:Y:S01]  /*2540*/  IMAD.HI.U32 R3, R11, R3, RZ ;  /* 0x000000030b037227 */ /* 0x004fe200078e00ff */
[----:B------:R-:W-:-:S04]  /*2550*/  ISETP.NE.AND P0, PT, R2, 0x1, PT ;  /* 0x000000010200780c */ /* 0x000fc80003f05270 */
[----:B---3--:R-:W-:-:S04]  /*2560*/  SHF.R.U32.HI R6, RZ, R6, R3 ;  /* 0x00000006ff067219 */ /* 0x008fc80000011603 */
[----:B------:R-:W-:Y:S02]  /*2570*/  SEL R3, R11, R6, !P0 ;  /* 0x000000060b037207 */ /* 0x000fe40004000000 */
[----:B----4-:R-:W-:-:S04]  /*2580*/  ISETP.NE.AND P1, PT, R16, 0x1, PT ;  /* 0x000000011000780c */ /* 0x010fc80003f25270 */
[----:B------:R-:W-:-:S05]  /*2590*/  SEL R4, R13, R4, !P1 ;  /* 0x000000040d047207 */ /* 0x000fca0004800000 */
[----:B------:R-:W-:Y:S02]  /*25a0*/  IMAD.IADD R5, R3, 0x1, -R4 ;  /* 0x0000000103057824 */ /* 0x000fe400078e0a04 */
[----:B------:R-:W-:Y:S02]  /*25b0*/  IMAD.IADD R3, R4, 0x1, -R3 ;  /* 0x0000000104037824 */ /* 0x000fe400078e0a03 */
[----:B------:R-:W-:Y:S02]  /*25c0*/  IMAD R13, R5, R16, R13 ;  /* 0x00000010050d7224 */ /* 0x000fe400078e020d */
[----:B------:R-:W-:-:S07]  /*25d0*/  IMAD R11, R3, R2, R11 ;  /* 0x00000002030b7224 */ /* 0x000fce00078e020b */
.L_x_38:
[----:B------:R-:W-:Y:S01]  /*25e0*/  VIADD R14, R14, 0x1 ;  /* 0x000000010e0e7836 */ /* 0x000fe20000000000 */
[----:B------:R-:W-:Y:S01]  /*25f0*/  PLOP3.LUT P1, PT, PT, PT, PT, 0x80, 0x8 ;  /* 0x000000000008781c */ /* 0x000fe20003f2f070 */
[----:B------:R-:W-:Y:S02]  /*2600*/  IMAD.IADD R21, R13, 0x1, R68 ;  /* 0x000000010d157824 */ /* 0x000fe400078e0244 */
[----:B------:R-:W-:Y:S01]  /*2610*/  IMAD.IADD R20, R11, 0x1, R66 ;  /* 0x000000010b147824 */ /* 0x000fe200078e0242 */
[----:B------:R-:W-:-:S04]  /*2620*/  ISETP.NE.AND P0, PT, R14, 0x2, PT ;  /* 0x000000020e00780c */ /* 0x000fc80003f05270 */
[----:B------:R-:W-:Y:S02]  /*2630*/  SEL R3, RZ, 0x1, P0 ;  /* 0x00000001ff037807 */ /* 0x000fe40000000000 */
[----:B------:R-:W-:Y:S02]  /*2640*/  SEL R14, R14, RZ, P0 ;  /* 0x000000ff0e0e7207 */ /* 0x000fe40000000000 */
[----:B------:R-:W-:Y:S01]  /*2650*/  LOP3.LUT R12, R12, R3, RZ, 0x3c, !PT ;  /* 0x000000030c0c7212 */ /* 0x000fe200078e3cff */
[----:B------:R-:W-:Y:S06]  /*2660*/  @P2 BRA `(.L_x_39) ;  /* 0xffffffec00b82947 */ /* 0x000fec000383ffff */
[----:B------:R-:W-:Y:S01]  /*2670*/  UIADD3 UR4, UPT, UPT, UR4, 0x20, URZ ;  /* 0x0000002004047890 */ /* 0x000fe2000fffe0ff */
[----:B------:R-:W-:-:S03]  /*2680*/  SHF.L.U32 R3, R15, 0x1f, RZ ;  /* 0x0000001f0f037819 */ /* 0x000fc600000006ff */
[----:B------:R-:W-:-:S09]  /*2690*/  ULEA UR5, UR6, UR4, 0x3 ;  /* 0x0000000406057291 */ /* 0x000fd2000f8e18ff */
[----:B------:R-:W1:Y:S02]  /*26a0*/  SYNCS.PHASECHK.TRANS64.TRYWAIT P0, [UR5], R3 ;  /* 0x00000003ff0075a7 */ /* 0x000e640008001105 */
[----:B-1----:R-:W-:Y:S05]  /*26b0*/  @!P0 BRA `(.L_x_40) ;  /* 0x0000006000388947 */ /* 0x002fea0003800000 */
.L_x_140:
[----:B------:R-:W-:-:S04]  /*26c0*/  UIADD3 UR6, UPT, UPT, UR6, 0x1, URZ ;  /* 0x0000000106067890 */ /* 0x000fc8000fffe0ff */
[----:B------:R-:W-:-:S04]  /*26d0*/  UISETP.NE.AND UP0, UPT, UR6, 0x4, UPT ;  /* 0x000000040600788c */ /* 0x000fc8000bf05270 */
[----:B------:R-:W-:Y:S02]  /*26e0*/  USEL UR7, URZ, 0x1, UP0 ;  /* 0x00000001ff077887 */ /* 0x000fe40008000000 */
[----:B------:R-:W-:-:S04]  /*26f0*/  USEL UR6, UR6, URZ, UP0 ;  /* 0x000000ff06067287 */ /* 0x000fc80008000000 */
[----:B------:R-:W-:Y:S01]  /*2700*/  ULEA UR5, UR6, UR4, 0x3 ;  /* 0x0000000406057291 */ /* 0x000fe2000f8e18ff */
[----:B------:R-:W-:-:S04]  /*2710*/  LOP3.LUT R2, R15, UR7, RZ, 0x3c, !PT ;  /* 0x000000070f027c12 */ /* 0x000fc8000f8e3cff */
[----:B-1----:R-:W-:-:S04]  /*2720*/  SHF.L.U32 R3, R2, 0x1f, RZ ;  /* 0x0000001f02037819 */ /* 0x002fc800000006ff */
[----:B------:R-:W1:Y:S02]  /*2730*/  SYNCS.PHASECHK.TRANS64.TRYWAIT P0, [UR5], R3 ;  /* 0x00000003ff0075a7 */ /* 0x000e640008001105 */
[----:B-1----:R-:W-:Y:S05]  /*2740*/  @!P0 BRA `(.L_x_41) ;  /* 0x00000060002c8947 */ /* 0x002fea0003800000 */
.L_x_142:
        /* <DEDUP_REMOVED lines=9> */
.L_x_144:
[----:B------:R-:W-:-:S04]  /*27e0*/  UIADD3 UR6, UPT, UPT, UR6, 0x1, URZ ;  /* 0x0000000106067890 */ /* 0x000fc8000fffe0ff */
[----:B------:R-:W-:-:S04]  /*27f0*/  UISETP.NE.AND UP0, UPT, UR6, 0x4, UPT ;  /* 0x000000040600788c */ /* 0x000fc8000bf05270 */
[----:B------:R-:W-:Y:S02]  /*2800*/  USEL UR5, URZ, 0x1, UP0 ;  /* 0x00000001ff057887 */ /* 0x000fe40008000000 */
[----:B------:R-:W-:-:S04]  /*2810*/  USEL UR6, UR6, URZ, UP0 ;  /* 0x000000ff06067287 */ /* 0x000fc80008000000 */
[----:B------:R-:W-:Y:S01]  /*2820*/  ULEA UR6, UR6, UR4, 0x3 ;  /* 0x0000000406067291 */ /* 0x000fe2000f8e18ff */
[----:B-1----:R-:W-:-:S04]  /*2830*/  LOP3.LUT R3, R2, UR5, RZ, 0x3c, !PT ;  /* 0x0000000502037c12 */ /* 0x002fc8000f8e3cff */
[----:B------:R-:W-:Y:S01]  /*2840*/  SHF.L.U32 R3, R3, 0x1f, RZ ;  /* 0x0000001f03037819 */ /* 0x000fe200000006ff */
[----:B----4-:R-:W-:-:S07]  /*2850*/  IMAD.U32 R0, RZ, RZ, UR6 ;  /* 0x00000006ff007e24 */ /* 0x010fce000f8e00ff */
.L_x_43:
[----:B-1----:R1:W2:Y:S02]  /*2860*/  SYNCS.PHASECHK.TRANS64.TRYWAIT P0, [R0+URZ], R3 ;  /* 0x00000003000075a7 */ /* 0x0022a400080011ff */
[----:B--2---:R-:W-:Y:S05]  /*2870*/  @!P0 NANOSLEEP.SYNCS 0x989680 ;  /* 0x009896800000895d */ /* 0x004fea0003900000 */
[----:B------:R-:W2:Y:S02]  /*2880*/  @!P0 SYNCS.PHASECHK.TRANS64 P0, [R0+URZ], R3 ;  /* 0x00000003000085a7 */ /* 0x000ea400080010ff */
[----:B--2---:R-:W-:Y:S05]  /*2890*/  @P0 EXIT ;  /* 0x000000000000094d */ /* 0x004fea0003800000 */
[----:B------:R-:W-:Y:S05]  /*28a0*/  BRA `(.L_x_43) ;  /* 0xfffffffc00ec7947 */ /* 0x000fea000383ffff */
.L_x_17:
[----:B------:R-:W-:-:S04]  /*28b0*/  UISETP.NE.AND UP1, UPT, UR37, URZ, UPT ;  /* 0x000000ff2500728c */ /* 0x000fc8000bf25270 */
[----:B------:R-:W-:-:S09]  /*28c0*/  UISETP.NE.OR UP1, UPT, UR8, 0x1, UP1 ;  /* 0x000000010800788c */ /* 0x000fd20008f25670 */
[----:B------:R-:W-:Y:S05]  /*28d0*/  BRA.U UP1, `(.L_x_44) ;  /* 0x0000000501487547 */ /* 0x000fea000b800000 */
[----:B------:R-:W-:Y:S01]  /*28e0*/  ISETP.NE.AND P2, PT, R2, RZ, PT ;  /* 0x000000ff0200720c */ /* 0x000fe20003f45270 */
[----:B------:R-:W-:Y:S01]  /*28f0*/  IMAD.MOV.U32 R12, RZ, RZ, 0x1 ;  /* 0x00000001ff0c7424 */ /* 0x000fe200078e00ff */
[----:B------:R-:W-:Y:S02]  /*2900*/  CS2R R10, SRZ ;  /* 0x00000000000a7805 */ /* 0x000fe4000001ff00 */
[----:B------:R-:W-:Y:S01]  /*2910*/  CS2R R8, SRZ ;  /* 0x0000000000087805 */ /* 0x000fe2000001ff00 */
[----:B------:R-:W-:Y:S01]  /*2920*/  UMOV UR4, 0x400 ;  /* 0x0000040000047882 */ /* 0x000fe20000000000 */
[----:B------:R-:W-:Y:S01]  /*2930*/  UMOV UR6, URZ ;  /* 0x000000ff00067c82 */ /* 0x000fe20008000000 */
[----:B------:R-:W-:-:S12]  /*2940*/  ULEA UR37, UR37, UR4, 0x18 ;  /* 0x0000000425257291 */ /* 0x000fd8000f8ec0ff */
.L_x_48:
[----:B------:R-:W-:Y:S02]  /*2950*/  LEA R0, R8, UR37, 0x3 ;  /* 0x0000002508007c11 */ /* 0x000fe4000f8e18ff */
[----:B------:R-:W-:-:S03]  /*2960*/  SHF.L.U32 R5, R9, 0x1f, RZ ;  /* 0x0000001f09057819 */ /* 0x000fc600000006ff */
[----:B------:R-:W-:Y:S01]  /*2970*/  VIADD R4, R0, 0x100 ;  /* 0x0000010000047836 */ /* 0x000fe20000000000 */
[----:B------:R-:W1:Y:S02]  /*2980*/  SYNCS.PHASECHK.TRANS64.TRYWAIT P0, [R0+URZ+0xf0], R5 ;  /* 0x0000f005000075a7 */ /* 0x000e6400080011ff */
[----:B-1----:R-:W-:Y:S05]  /*2990*/  @!P0 BRA `(.L_x_45) ;  /* 0x0000005c00c88947 */ /* 0x002fea0003800000 */
.L_x_145:
[----:B------:R-:W-:Y:S01]  /*29a0*/  ULEA UR5, UR6, UR37, 0x3 ;  /* 0x0000002506057291 */ /* 0x000fe2000f8e18ff */
[----:B------:R-:W-:Y:S02]  /*29b0*/  PRMT R4, RZ, 0x654, R4 ;  /* 0x00000654ff047816 */ /* 0x000fe40000000004 */
[----:B-1----:R-:W-:Y:S01]  /*29c0*/  SHF.L.U32 R5, R12, 0x1f, RZ ;  /* 0x0000001f0c057819 */ /* 0x002fe200000006ff */
[----:B------:R-:W-:Y:S01]  /*29d0*/  UIADD3 UR4, UPT, UPT, UR5, 0x90, URZ ;  /* 0x0000009005047890 */ /* 0x000fe2000fffe0ff */
[----:B------:R1:W-:Y:S05]  /*29e0*/  SYNCS.ARRIVE.TRANS64.RED.A1T0 RZ, [R4+URZ], RZ ;  /* 0x000000ff04ff79a7 */ /* 0x0003ea00081004ff */
[----:B------:R-:W-:Y:S01]  /*29f0*/  IMAD.U32 R7, RZ, RZ, UR4 ;  /* 0x00000004ff077e24 */ /* 0x000fe2000f8e00ff */
[----:B------:R-:W2:Y:S04]  /*2a00*/  SYNCS.PHASECHK.TRANS64.TRYWAIT P0, [UR5+0xa0], R5 ;  /* 0x0000a005ff0075a7 */ /* 0x000ea80008001105 */
[----:B------:R-:W-:Y:S01]  /*2a10*/  PRMT R6, R2, 0x654, R7 ;  /* 0x0000065402067816 */ /* 0x000fe20000000007 */
[----:B-1----:R-:W-:Y:S01]  /*2a20*/  @!P2 IMAD.MOV.U32 R4, RZ, RZ, 0x10 ;  /* 0x00000010ff04a424 */ /* 0x002fe200078e00ff */
[----:B--2---:R-:W-:Y:S06]  /*2a30*/  @!P0 BRA `(.L_x_46) ;  /* 0x0000005c00b48947 */ /* 0x004fec0003800000 */
.L_x_147:
[----:B------:R-:W-:Y:S01]  /*2a40*/  ULEA UR4, UR6, UR37, 0x4 ;  /* 0x0000002506047291 */ /* 0x000fe2000f8e20ff */
[----:B------:R-:W-:Y:S01]  /*2a50*/  SEL R3, R6, R3, !P2 ;  /* 0x0000000306037207 */ /* 0x000fe20005000000 */
[----:B------:R-:W-:Y:S01]  /*2a60*/  UIADD3 UR5, UPT, UPT, UR5, 0x90, URZ ;  /* 0x0000009005057890 */ /* 0x000fe2000fffe0ff */
[----:B-1----:R-:W-:Y:S01]  /*2a70*/  LEA R0, R11, UR37, 0x3 ;  /* 0x000000250b007c11 */ /* 0x002fe2000f8e18ff */
[----:B------:R-:W-:Y:S01]  /*2a80*/  UIADD3 UR4, UPT, UPT, UR4, 0x120, URZ ;  /* 0x0000012004047890 */ /* 0x000fe2000fffe0ff */
[----:B------:R-:W-:Y:S01]  /*2a90*/  SHF.L.U32 R5, R10, 0x1f, RZ ;  /* 0x0000001f0a057819 */ /* 0x000fe200000006ff */
[----:B------:R1:W-:Y:S01]  /*2aa0*/  @!P2 SYNCS.ARRIVE.TRANS64.RED RZ, [R3+URZ], R4 ;  /* 0x0000000403ffa9a7 */ /* 0x0003e200080004ff */
[----:B------:R-:W-:Y:S01]  /*2ab0*/  UIADD3 UR6, UPT, UPT, UR6, 0x1, URZ ;  /* 0x0000000106067890 */ /* 0x000fe2000fffe0ff */
[----:B------:R-:W-:-:S03]  /*2ac0*/  VIADD R8, R8, 0x1 ;  /* 0x0000000108087836 */ /* 0x000fc60000000000 */
[----:B------:R-:W-:Y:S02]  /*2ad0*/  UISETP.NE.AND UP0, UPT, UR6, 0x2, UPT ;  /* 0x000000020600788c */ /* 0x000fe4000bf05270 */
[----:B------:R-:W-:Y:S06]  /*2ae0*/  UGETNEXTWORKID.BROADCAST [UR4], [UR5] ;  /* 0x00000000040073ca */ /* 0x000fec0008000100 */
[----:B------:R-:W-:Y:S01]  /*2af0*/  USEL UR4, URZ, 0x1, UP0 ;  /* 0x00000001ff047887 */ /* 0x000fe20008000000 */
[----:B------:R-:W-:Y:S01]  /*2b00*/  ISETP.NE.AND P0, PT, R8, 0x2, PT ;  /* 0x000000020800780c */ /* 0x000fe20003f05270 */
[----:B------:R-:W-:Y:S01]  /*2b10*/  USEL UR6, UR6, URZ, UP0 ;  /* 0x000000ff06067287 */ /* 0x000fe20008000000 */
[----:B------:R-:W2:Y:S03]  /*2b20*/  SYNCS.PHASECHK.TRANS64.TRYWAIT P1, [R0+URZ+0x90], R5 ;  /* 0x00009005000075a7 */ /* 0x000ea600080211ff */
[----:B------:R-:W-:Y:S01]  /*2b30*/  LOP3.LUT R12, R12, UR4, RZ, 0x3c, !PT ;  /* 0x000000040c0c7c12 */ /* 0x000fe2000f8e3cff */
[----:B-12---:R-:W-:Y:S07]  /*2b40*/  @!P1 BRA `(.L_x_47) ;  /* 0x0000005c00889947 */ /* 0x006fee0003800000 */
.L_x_148:
[C---:B------:R-:W-:Y:S01]  /*2b50*/  LEA R4, R11.reuse, UR37, 0x4 ;  /* 0x000000250b047c11 */ /* 0x040fe2000f8e20ff */
[----:B-1----:R-:W-:Y:S01]  /*2b60*/  VIADD R0, R0, 0xa0 ;  /* 0x000000a000007836 */ /* 0x002fe20000000000 */
[----:B------:R-:W-:Y:S01]  /*2b70*/  SEL R8, R8, RZ, P0 ;  /* 0x000000ff08087207 */ /* 0x000fe20000000000 */
[----:B------:R-:W-:-:S03]  /*2b80*/  VIADD R11, R11, 0x1 ;  /* 0x000000010b0b7836 */ /* 0x000fc60000000000 */
[----:B------:R-:W1:Y:S01]  /*2b90*/  LDS.128 R4, [R4+0x120] ;  /* 0x0001200004047984 */ /* 0x000e620000000c00 */
[----:B------:R-:W-:Y:S02]  /*2ba0*/  PRMT R0, RZ, 0x654, R0 ;  /* 0x00000654ff007816 */ /* 0x000fe40000000000 */
[C---:B------:R-:W-:Y:S01]  /*2bb0*/  ISETP.NE.AND P1, PT, R11.reuse, 0x2, PT ;  /* 0x000000020b00780c */ /* 0x040fe20003f25270 */
[----:B------:R-:W-:Y:S01]  /*2bc0*/  @!PT LDS RZ, [RZ] ;  /* 0x00000000fffff984 */ /* 0x000fe20000000800 */
[----:B------:R-:W-:Y:S01]  /*2bd0*/  @!PT LDS RZ, [RZ] ;  /* 0x00000000fffff984 */ /* 0x000fe20000000800 */
[----:B------:R-:W-:Y:S01]  /*2be0*/  @!PT LDS RZ, [RZ] ;  /* 0x00000000fffff984 */ /* 0x000fe20000000800 */
[----:B------:R-:W-:Y:S01]  /*2bf0*/  @!PT LDS RZ, [RZ] ;  /* 0x00000000fffff984 */ /* 0x000fe20000000800 */
[----:B------:R2:W-:Y:S06]  /*2c00*/  MEMBAR.ALL.CTA ;  /* 0x0000000000007992 */ /* 0x0005ec0000008000 */
[----:B--2---:R-:W2:Y:S01]  /*2c10*/  FENCE.VIEW.ASYNC.S ;  /* 0x00000000000073c6 */ /* 0x004ea20000000000 */
[----:B------:R-:W-:Y:S01]  /*2c20*/  SEL R11, R11, RZ, P1 ;  /* 0x000000ff0b0b7207 */ /* 0x000fe20000800000 */
[----:B--2---:R2:W-:Y:S01]  /*2c30*/  SYNCS.ARRIVE.TRANS64.RED.A1T0 RZ, [R0+URZ], RZ ;  /* 0x000000ff00ff79a7 */ /* 0x0045e200081004ff */
[----:B-1----:R-:W-:-:S02]  /*2c40*/  LOP3.LUT P3, RZ, R6, 0x1, RZ, 0xc0, !PT ;  /* 0x0000000106ff7812 */ /* 0x002fc4000786c0ff */
[----:B------:R-:W-:-:S04]  /*2c50*/  SEL R5, RZ, 0x1, P1 ;  /* 0x00000001ff057807 */ /* 0x000fc80000800000 */
[----:B------:R-:W-:Y:S02]  /*2c60*/  LOP3.LUT R10, R10, R5, RZ, 0x3c, !PT ;  /* 0x000000050a0a7212 */ /* 0x000fe400078e3cff */
[----:B--2---:R-:W-:-:S04]  /*2c70*/  SEL R0, RZ, 0x1, P0 ;  /* 0x00000001ff007807 */ /* 0x004fc80000000000 */
[----:B------:R-:W-:Y:S01]  /*2c80*/  LOP3.LUT R9, R9, R0, RZ, 0x3c, !PT ;  /* 0x0000000009097212 */ /* 0x000fe200078e3cff */
[----:B------:R-:W-:Y:S06]  /*2c90*/  @P3 BRA `(.L_x_48) ;  /* 0xfffffffc002c3947 */ /* 0x000fec000383ffff */
[----:B------:R-:W-:Y:S01]  /*2ca0*/  ULEA UR5, UR6, UR37, 0x3 ;  /* 0x0000002506057291 */ /* 0x000fe2000f8e18ff */
[----:B------:R-:W-:-:S08]  /*2cb0*/  SHF.L.U32 R3, R12, 0x1f, RZ ;  /* 0x0000001f0c037819 */ /* 0x000fd000000006ff */
[----:B------:R-:W1:Y:S02]  /*2cc0*/  SYNCS.PHASECHK.TRANS64 P0, [UR5+0xa0], R3 ;  /* 0x0000a003ff0075a7 */ /* 0x000e640008001005 */
[----:B-1----:R-:W-:Y:S05]  /*2cd0*/  @P0 BRA `(.L_x_49) ;  /* 0x0000000000080947 */ /* 0x002fea0003800000 */
[----:B------:R-:W1:Y:S02]  /*2ce0*/  SYNCS.PHASECHK.TRANS64.TRYWAIT P0, [UR5+0xa0], R3 ;  /* 0x0000a003ff0075a7 */ /* 0x000e640008001105 */
[----:B-1----:R-:W-:Y:S05]  /*2cf0*/  @!P0 BRA `(.L_x_50) ;  /* 0x0000005c00308947 */ /* 0x002fea0003800000 */
.L_x_49:
[----:B------:R-:W-:-:S04]  /*2d00*/  UIADD3 UR4, UPT, UPT, UR6, 0x1, URZ ;  /* 0x0000000106047890 */ /* 0x000fc8000fffe0ff */
[----:B------:R-:W-:-:S04]  /*2d10*/  UISETP.NE.AND UP0, UPT, UR4, 0x2, UPT ;  /* 0x000000020400788c */ /* 0x000fc8000bf05270 */
[----:B------:R-:W-:Y:S02]  /*2d20*/  USEL UR7, URZ, 0x1, UP0 ;  /* 0x00000001ff077887 */ /* 0x000fe40008000000 */
[----:B------:R-:W-:-:S04]  /*2d30*/  USEL UR4, UR4, URZ, UP0 ;  /* 0x000000ff04047287 */ /* 0x000fc80008000000 */
[----:B------:R-:W-:Y:S01]  /*2d40*/  ULEA UR4, UR4, UR37, 0x3 ;  /* 0x0000002504047291 */ /* 0x000fe2000f8e18ff */
[----:B-1----:R-:W-:-:S04]  /*2d50*/  LOP3.LUT R3, R12, UR7, RZ, 0x3c, !PT ;  /* 0x000000070c037c12 */ /* 0x002fc8000f8e3cff */
[----:B------:R-:W-:-:S04]  /*2d60*/  SHF.L.U32 R0, R3, 0x1f, RZ ;  /* 0x0000001f03007819 */ /* 0x000fc800000006ff */
[----:B------:R-:W1:Y:S02]  /*2d70*/  SYNCS.PHASECHK.TRANS64 P0, [UR4+0xa0], R0 ;  /* 0x0000a000ff0075a7 */ /* 0x000e640008001004 */
[----:B-1----:R-:W-:Y:S05]  /*2d80*/  @P0 EXIT ;  /* 0x000000000000094d */ /* 0x002fea0003800000 */
[----:B------:R-:W-:Y:S02]  /*2d90*/  SHF.L.U32 R3, R3, 0x1f, RZ ;  /* 0x0000001f03037819 */ /* 0x000fe400000006ff */
[----:B------:R-:W-:-:S07]  /*2da0*/  MOV R0, UR4 ;  /* 0x0000000400007c02 */ /* 0x000fce0008000f00 */
.L_x_51:
[----:B-1----:R1:W2:Y:S02]  /*2db0*/  SYNCS.PHASECHK.TRANS64.TRYWAIT P0, [R0+URZ+0xa0], R3 ;  /* 0x0000a003000075a7 */ /* 0x0022a400080011ff */
[----:B--2---:R-:W-:Y:S05]  /*2dc0*/  @!P0 NANOSLEEP.SYNCS 0x989680 ;  /* 0x009896800000895d */ /* 0x004fea0003900000 */
[----:B------:R-:W2:Y:S02]  /*2dd0*/  @!P0 SYNCS.PHASECHK.TRANS64 P0, [R0+URZ+0xa0], R3 ;  /* 0x0000a003000085a7 */ /* 0x000ea400080010ff */
[----:B--2---:R-:W-:Y:S05]  /*2de0*/  @P0 EXIT ;  /* 0x000000000000094d */ /* 0x004fea0003800000 */
[----:B------:R-:W-:Y:S05]  /*2df0*/  BRA `(.L_x_51) ;  /* 0xfffffffc00ec7947 */ /* 0x000fea000383ffff */
.L_x_44:
[----:B------:R-:W-:-:S09]  /*2e00*/  UISETP.NE.AND UP1, UPT, UR8, URZ, UPT ;  /* 0x000000ff0800728c */ /* 0x000fd2000bf25270 */
[----:B------:R-:W-:Y:S05]  /*2e10*/  BRA.U UP1, `(.L_x_52) ;  /* 0x0000001101247547 */ /* 0x000fea000b800000 */
[----:B------:R-:W-:Y:S01]  /*2e20*/  UMOV UR4, 0x40 ;  /* 0x0000004000047882 */ /* 0x000fe20000000000 */
[----:B------:R-:W-:Y:S01]  /*2e30*/  NOP ;  /* 0x0000000000007918 */ /* 0x000fe20000000000 */
[----:B------:R-:W-:Y:S01]  /*2e40*/  ULEA UR4, UR37, UR4, 0x18 ;  /* 0x0000000425047291 */ /* 0x000fe2000f8ec0ff */
[----:B------:R-:W-:Y:S02]  /*2e50*/  UMOV UR5, 0x400 ;  /* 0x0000040000057882 */ /* 0x000fe40000000000 */
[----:B------:R-:W-:-:S06]  /*2e60*/  ULEA UR37, UR37, UR5, 0x18 ;  /* 0x0000000525257291 */ /* 0x000fcc000f8ec0ff */
[----:B------:R-:W1:Y:S02]  /*2e70*/  LDS.U8 R0, [UR4+0x1c] ;  /* 0x00001c04ff007984 */ /* 0x000e640008000000 */
[----:B-1----:R-:W-:-:S13]  /*2e80*/  ISETP.NE.AND P0, PT, R0, RZ, PT ;  /* 0x000000ff0000720c */ /* 0x002fda0003f05270 */
[----:B------:R-:W-:Y:S05]  /*2e90*/  @P0 BRA `(.L_x_53) ;  /* 0x0000000000580947 */ /* 0x000fea0003800000 */
[----:B------:R-:W-:-:S13]  /*2ea0*/  ELECT P0, URZ, PT ;  /* 0x0000000000ff782f */ /* 0x000fda0003800000 */
[----:B------:R-:W-:Y:S05]  /*2eb0*/  @!P0 BRA `(.L_x_54) ;  /* 0x0000000000608947 */ /* 0x000fea0003800000 */
[----:B------:R-:W-:Y:S01]  /*2ec0*/  UMOV UR5, 0x10 ;  /* 0x0000001000057882 */ /* 0x000fe20000000000 */
[----:B------:R-:W-:Y:S01]  /*2ed0*/  HFMA2 R0, -RZ, RZ, 0, 5.9604644775390625e-08 ;  /* 0x00000001ff007431 */ /* 0x000fe200000001ff */
[----:B------:R-:W-:-:S03]  /*2ee0*/  MOV R2, 0xffff ;  /* 0x0000ffff00027802 */ /* 0x000fc60000000f00 */
[----:B------:R-:W-:Y:S04]  /*2ef0*/  DEPBAR.LE SB1, 0x36 ;  /* 0x00009d800000791a */ /* 0x000fe80000000000 */
[----:B------:R-:W1:Y:S02]  /*2f00*/  UTCATOMSWS.FIND_AND_SET.ALIGN UP0, UR5, UR5 ;  /* 0x00000005000575e3 */ /* 0x000e640008000800 */
[----:B-1----:R-:W-:Y:S01]  /*2f10*/  MOV R3, UR5 ;  /* 0x0000000500037c02 */ /* 0x002fe20008000f00 */
[----:B------:R-:W-:Y:S06]  /*2f20*/  BRA.U UP0, `(.L_x_55) ;  /* 0x0000000100187547 */ /* 0x000fec000b800000 */
.L_x_56:
[----:B------:R-:W-:Y:S05]  /*2f30*/  NANOSLEEP 0x64 ;  /* 0x000000640000795d */ /* 0x000fea0003800000 */
[----:B------:R-:W-:-:S05]  /*2f40*/  UMOV UR5, 0x10 ;  /* 0x0000001000057882 */ /* 0x000fca0000000000 */
[----:B------:R-:W-:Y:S04]  /*2f50*/  DEPBAR.LE SB1, 0x36 ;  /* 0x00009d800000791a */ /* 0x000fe80000000000 */
[----:B------:R-:W1:Y:S02]  /*2f60*/  UTCATOMSWS.FIND_AND_SET.ALIGN UP0, UR5, UR5 ;  /* 0x00000005000575e3 */ /* 0x000e640008000800 */
[----:B-1----:R-:W-:Y:S01]  /*2f70*/  MOV R3, UR5 ;  /* 0x0000000500037c02 */ /* 0x002fe20008000f00 */
[----:B------:R-:W-:Y:S05]  /*2f80*/  BRA.U !UP0, `(.L_x_56) ;  /* 0xfffffffd08e87547 */ /* 0x000fea000b83ffff */
.L_x_55:
[-C--:B------:R-:W-:Y:S02]  /*2f90*/  SHF.L.U32 R2, R2, R3.reuse, RZ ;  /* 0x0000000302027219 */ /* 0x080fe400000006ff */
[----:B------:R-:W-:Y:S01]  /*2fa0*/  SHF.L.U32 R0, R0, R3, RZ ;  /* 0x0000000300007219 */ /* 0x000fe200000006ff */
[----:B------:R-:W-:Y:S02]  /*2fb0*/  IMAD.SHL.U32 R3, R3, 0x20, RZ ;  /* 0x0000002003037824 */ /* 0x000fe400078e00ff */
[----:B------:R1:W-:Y:S04]  /*2fc0*/  ATOMS.OR RZ, [UR4+0x14], R2 ;  /* 0x00001402ffff798c */ /* 0x0003e8000b000004 */
[----:B------:R1:W-:Y:S04]  /*2fd0*/  ATOMS.OR RZ, [UR4+0x18], R0 ;  /* 0x00001800ffff798c */ /* 0x0003e8000b000004 */
[----:B------:R1:W-:Y:S01]  /*2fe0*/  STS [UR37+0x140], R3 ;  /* 0x00014003ff007988 */ /* 0x0003e20008000825 */
[----:B------:R-:W-:Y:S05]  /*2ff0*/  BRA `(.L_x_54) ;  /* 0x0000000000107947 */ /* 0x000fea0003800000 */
.L_x_53:
[----:B------:R-:W-:Y:S02]  /*3000*/  MOV R0, 0xffffffff ;  /* 0xffffffff00007802 */ /* 0x000fe40000000f00 */
[----:B------:R-:W-:-:S03]  /*3010*/  MOV R2, 0x3040 ;  /* 0x0000304000027802 */ /* 0x000fc60000000f00 */
[----:B------:R1:W-:Y:S04]  /*3020*/  STS [UR37+0x140], R0 ;  /* 0x00014000ff007988 */ /* 0x0003e80008000825 */
[----:B-1-3-5:R-:W-:Y:S05]  /*3030*/  CALL.REL.NOINC `($__internal_1_$__cuda_sm10x_tcgen05_guardrail_trap_phase_invalid_during_alloc) ;  /* 0x0000006000787944 */ /* 0x02afea0003c00000 */
.L_x_54:
[----:B------:R-:W-:Y:S05]  /*3040*/  WARPSYNC.ALL ;  /* 0x0000000000007948 */ /* 0x000fea0003800000 */
[----:B------:R-:W2:Y:S01]  /*3050*/  S2UR UR5, SR_CgaCtaId ;  /* 0x00000000000579c3 */ /* 0x000ea20000008800 */
[----:B------:R-:W-:Y:S01]  /*3060*/  UMOV UR4, 0x400 ;  /* 0x0000040000047882 */ /* 0x000fe20000000000 */
[----:B------:R-:W-:-:S06]  /*3070*/  NOP ;  /* 0x0000000000007918 */ /* 0x000fcc0000000000 */
[----:B------:R-:W-:Y:S06]  /*3080*/  BAR.ARV 0x6, 0xa0 ;  /* 0x0182800000007b1d */ /* 0x000fec0000002000 */
[----:B------:R-:W4:Y:S01]  /*3090*/  LDCU UR7, c[0x0][0x38c] ;  /* 0x00007180ff0777ac */ /* 0x000f220008000800 */
[----:B------:R-:W-:Y:S01]  /*30a0*/  IMAD.MOV.U32 R11, RZ, RZ, 0x1 ;  /* 0x00000001ff0b7424 */ /* 0x000fe200078e00ff */
[----:B------:R-:W-:Y:S01]  /*30b0*/  CS2R R8, SRZ ;  /* 0x0000000000087805 */ /* 0x000fe2000001ff00 */
[----:B------:R-:W-:Y:S01]  /*30c0*/  IMAD.MOV.U32 R10, RZ, RZ, RZ ;  /* 0x000000ffff0a7224 */ /* 0x000fe200078e00ff */
[----:B------:R-:W3:Y:S01]  /*30d0*/  LDCU UR6, c[0x0][0x38c] ;  /* 0x00007180ff0677ac */ /* 0x000ee20008000800 */
[----:B------:R-:W-:Y:S01]  /*30e0*/  UMOV UR15, URZ ;  /* 0x000000ff000f7c82 */ /* 0x000fe20008000000 */
[----:B------:R-:W-:Y:S01]  /*30f0*/  UMOV UR14, URZ ;  /* 0x000000ff000e7c82 */ /* 0x000fe20008000000 */
[----:B--2---:R-:W-:Y:S01]  /*3100*/  ULEA UR5, UR5, UR4, 0x18 ;  /* 0x0000000405057291 */ /* 0x004fe2000f8ec0ff */
[----:B------:R-:W-:Y:S01]  /*3110*/  UMOV UR32, 0x0 ;  /* 0x0000000000207882 */ /* 0x000fe20000000000 */
[----:B------:R-:W-:-:S02]  /*3120*/  UMOV UR33, 0x8118910 ;  /* 0x0811891000217882 */ /* 0x000fc40000000000 */
[----:B------:R-:W-:Y:S02]  /*3130*/  UIADD3 UR9, UPT, UPT, UR5, 0x8400, URZ ;  /* 0x0000840005097890 */ /* 0x000fe4000fffe0ff */
[----:B------:R-:W-:Y:S02]  /*3140*/  UIADD3 UR10, UPT, UPT, UR5, 0x28400, URZ ;  /* 0x00028400050a7890 */ /* 0x000fe4000fffe0ff */
[----:B----4-:R-:W-:Y:S01]  /*3150*/  UIADD3 UR7, UPT, UPT, UR7, 0x3f, URZ ;  /* 0x0000003f07077890 */ /* 0x010fe2000fffe0ff */
[----:B-1----:R-:W1:Y:S01]  /*3160*/  LDS R0, [UR5+0x140] ;  /* 0x00014005ff007984 */ /* 0x002e620008000800 */
[----:B------:R-:W-:Y:S02]  /*3170*/  USHF.R.U32.HI UR9, URZ, 0x4, UR9 ;  /* 0x00000004ff097899 */ /* 0x000fe40008011609 */
[----:B------:R-:W-:Y:S02]  /*3180*/  USHF.R.S32.HI UR4, URZ, 0x1f, UR7 ;  /* 0x0000001fff047899 */ /* 0x000fe40008011407 */
[----:B------:R-:W-:-:S02]  /*3190*/  USHF.R.U32.HI UR10, URZ, 0x4, UR10 ;  /* 0x00000004ff0a7899 */ /* 0x000fc4000801160a */
[----:B------:R-:W-:Y:S02]  /*31a0*/  ULEA.HI UR4, UR4, UR7, URZ, 0x6 ;  /* 0x0000000704047291 */ /* 0x000fe4000f8f30ff */
[----:B------:R-:W-:Y:S02]  /*31b0*/  ULOP3.LUT UR9, UR9, 0x3fff, URZ, 0xc0, !UPT ;  /* 0x00003fff09097892 */ /* 0x000fe4000f8ec0ff */
[----:B------:R-:W-:Y:S02]  /*31c0*/  USHF.R.S32.HI UR4, URZ, 0x6, UR4 ;  /* 0x00000006ff047899 */ /* 0x000fe40008011404 */
[----:B------:R-:W-:Y:S02]  /*31d0*/  ULOP3.LUT UR10, UR10, 0x3fff, URZ, 0xc0, !UPT ;  /* 0x00003fff0a0a7892 */ /* 0x000fe4000f8ec0ff */
[----:B------:R-:W-:Y:S01]  /*31e0*/  UISETP.LT.AND UP0, UPT, UR4, 0x1, UPT ;  /* 0x000000010400788c */ /* 0x000fe2000bf01270 */
[----:B------:R-:W-:Y:S01]  /*31f0*/  UMOV UR30, 0x0 ;  /* 0x00000000001e7882 */ /* 0x000fe20000000000 */
[----:B------:R-:W-:-:S02]  /*3200*/  UMOV UR31, 0x8118910 ;  /* 0x08118910001f7882 */ /* 0x000fc40000000000 */
[----:B------:R-:W-:Y:S01]  /*3210*/  USEL UR8, UR4, 0x1, !UP0 ;  /* 0x0000000104087887 */ /* 0x000fe2000c000000 */
[----:B------:R-:W-:Y:S01]  /*3220*/  UMOV UR28, 0x0 ;  /* 0x00000000001c7882 */ /* 0x000fe20000000000 */
[----:B------:R-:W-:Y:S01]  /*3230*/  UMOV UR29, 0x8118910 ;  /* 0x08118910001d7882 */ /* 0x000fe20000000000 */
[----:B------:R-:W-:Y:S01]  /*3240*/  UMOV UR26, 0x0 ;  /* 0x00000000001a7882 */ /* 0x000fe20000000000 */
[----:B------:R-:W-:Y:S01]  /*3250*/  UMOV UR27, 0x8118910 ;  /* 0x08118910001b7882 */ /* 0x000fe20000000000 */
[----:B------:R-:W-:Y:S01]  /*3260*/  UMOV UR24, 0x0 ;  /* 0x0000000000187882 */ /* 0x000fe20000000000 */
[----:B------:R-:W-:Y:S01]  /*3270*/  UMOV UR25, 0x8118910 ;  /* 0x0811891000197882 */ /* 0x000fe20000000000 */
[----:B------:R-:W-:Y:S01]  /*3280*/  UMOV UR22, 0x0 ;  /* 0x0000000000167882 */ /* 0x000fe20000000000 */
[----:B------:R-:W-:Y:S01]  /*3290*/  UMOV UR23, 0x8118910 ;  /* 0x0811891000177882 */ /* 0x000fe20000000000 */
[----:B------:R-:W-:Y:S02]  /*32a0*/  ULOP3.LUT UR9, UR9, 0x2000000, URZ, 0xfc, !UPT ;  /* 0x0200000009097892 */ /* 0x000fe4000f8efcff */
[----:B------:R-:W-:-:S02]  /*32b0*/  ULOP3.LUT UR10, UR10, 0x2000000, URZ, 0xfc, !UPT ;  /* 0x020000000a0a7892 */ /* 0x000fc4000f8efcff */
[----:B------:R-:W-:Y:S02]  /*32c0*/  UIADD3 UR8, UPT, UPT, -UR8, URZ, URZ ;  /* 0x000000ff08087290 */ /* 0x000fe4000fffe1ff */
[----:B---3--:R-:W-:Y:S01]  /*32d0*/  UISETP.GE.AND UP3, UPT, UR6, 0x1, UPT ;  /* 0x000000010600788c */ /* 0x008fe2000bf66270 */
[----:B------:R-:W-:Y:S01]  /*32e0*/  UMOV UR20, 0x0 ;  /* 0x0000000000147882 */ /* 0x000fe20000000000 */
[----:B------:R-:W-:Y:S01]  /*32f0*/  UMOV UR21, 0x8118910 ;  /* 0x0811891000157882 */ /* 0x000fe20000000000 */
[----:B------:R-:W-:Y:S01]  /*3300*/  UMOV UR18, 0x0 ;  /* 0x0000000000127882 */ /* 0x000fe20000000000 */
[----:B-1----:R-:W-:Y:S01]  /*3310*/  R2UR UR16, R0 ;  /* 0x00000000001072ca */ /* 0x002fe200000e0000 */
[----:B------:R-:W-:-:S14]  /*3320*/  UMOV UR19, 0x8118910 ;  /* 0x0811891000137882 */ /* 0x000fdc0000000000 */
.L_x_63:
[----:B------:R-:W-:Y:S02]  /*3330*/  LEA R0, R10, UR5, 0x3 ;  /* 0x000000050a007c11 */ /* 0x000fe4000f8e18ff */
[----:B------:R-:W-:Y:S02]  /*3340*/  SHF.L.U32 R5, R9, 0x1f, RZ ;  /* 0x0000001f09057819 */ /* 0x000fe400000006ff */
[----:B------:R-:W-:Y:S01]  /*3350*/  PLOP3.LUT P0, PT, PT, PT, UP3, 0x80, 0x8 ;  /* 0x000000000008781c */ /* 0x000fe20003f0f038 */
[----:B------:R-:W-:Y:S01]  /*3360*/  VIADD R3, R0, 0xa0 ;  /* 0x000000a000037836 */ /* 0x000fe20000000000 */
[----:B-1----:R-:W1:Y:S02]  /*3370*/  SYNCS.PHASECHK.TRANS64.TRYWAIT P1, [R0+URZ+0x90], R5 ;  /* 0x00009005000075a7 */ /* 0x002e6400080211ff */
[----:B-1-3--:R-:W-:Y:S09]  /*3380*/  @!P1 BRA `(.L_x_57) ;  /* 0x0000005400a49947 */ /* 0x00aff20003800000 */
.L_x_150:
[----:B------:R-:W-:Y:S01]  /*3390*/  LEA R4, R10, UR5, 0x4 ;  /* 0x000000050a047c11 */ /* 0x000fe2000f8e20ff */
[----:B------:R-:W-:Y:S01]  /*33a0*/  @UP3 ULEA UR7, UR14, UR5, 0x3 ;  /* 0x000000050e073291 */ /* 0x000fe2000f8e18ff */
[----:B------:R-:W-:Y:S01]  /*33b0*/  PLOP3.LUT P2, PT, PT, PT, PT, 0x80, 0x8 ;  /* 0x000000000008781c */ /* 0x000fe20003f4f070 */
[----:B------:R-:W-:Y:S01]  /*33c0*/  ULEA UR6, UR15, UR5, 0x3 ;  /* 0x000000050f067291 */ /* 0x000fe2000f8e18ff */
[----:B------:R-:W-:Y:S02]  /*33d0*/  PRMT R3, RZ, 0x654, R3 ;  /* 0x00000654ff037816 */ /* 0x000fe40000000003 */
[----:B-1----:R-:W1:Y:S01]  /*33e0*/  LDS.128 R4, [R4+0x120] ;  /* 0x0001200004047984 */ /* 0x002e620000000c00 */
[----:B------:R-:W-:Y:S02]  /*33f0*/  @P0 SHF.L.U32 R2, R8, 0x1f, RZ ;  /* 0x0000001f08020819 */ /* 0x000fe400000006ff */
[----:B------:R-:W-:Y:S01]  /*3400*/  SHF.L.U32 R0, R11, 0x1f, RZ ;  /* 0x0000001f0b007819 */ /* 0x000fe200000006ff */
[----:B------:R-:W-:Y:S01]  /*3410*/  @!PT LDS RZ, [RZ] ;  /* 0x00000000fffff984 */ /* 0x000fe20000000800 */
[----:B------:R-:W-:Y:S01]  /*3420*/  @!PT LDS RZ, [RZ] ;  /* 0x00000000fffff984 */ /* 0x000fe20000000800 */
[----:B------:R-:W-:Y:S01]  /*3430*/  @!PT LDS RZ, [RZ] ;  /* 0x00000000fffff984 */ /* 0x000fe20000000800 */
[----:B------:R-:W-:Y:S01]  /*3440*/  @!PT LDS RZ, [RZ] ;  /* 0x00000000fffff984 */ /* 0x000fe20000000800 */
[----:B------:R2:W-:Y:S06]  /*3450*/  MEMBAR.ALL.CTA ;  /* 0x0000000000007992 */ /* 0x0005ec0000008000 */
[----:B--2---:R-:W2:Y:S02]  /*3460*/  FENCE.VIEW.ASYNC.S ;  /* 0x00000000000073c6 */ /* 0x004ea40000000000 */
[----:B--2---:R2:W-:Y:S01]  /*3470*/  SYNCS.ARRIVE.TRANS64.RED.A1T0 RZ, [R3+URZ], RZ ;  /* 0x000000ff03ff79a7 */ /* 0x0045e200081004ff */
[----:B------:R2:W3:Y:S01]  /*3480*/  @P0 SYNCS.PHASECHK.TRANS64.TRYWAIT P2, [UR7], R2 ;  /* 0x00000002ff0005a7 */ /* 0x0004e20008041107 */
[----:B------:R-:W-:Y:S01]  /*3490*/  ULEA UR7, UR15, UR16, 0x6 ;  /* 0x000000100f077291 */ /* 0x000fe2000f8e30ff */
[----:B-1----:R-:W-:Y:S01]  /*34a0*/  LOP3.LUT P1, RZ, R6, 0x1, RZ, 0xc0, !PT ;  /* 0x0000000106ff7812 */ /* 0x002fe2000782c0ff */
[----:B------:R-:W1:Y:S02]  /*34b0*/  SYNCS.PHASECHK.TRANS64.TRYWAIT P0, [UR6+0xd0], R0 ;  /* 0x0000d000ff0075a7 */ /* 0x000e640008001106 */
[----:B-123--:R-:W-:Y:S10]  /*34c0*/  @!P0 BRA `(.L_x_58) ;  /* 0x0000005400688947 */ /* 0x00eff40003800000 */
.L_x_152:
[----:B------:R-:W-:Y:S01]  /*34d0*/  IADD3 R10, PT, PT, R10, 0x1, RZ ;  /* 0x000000010a0a7810 */ /* 0x000fe20007ffe0ff */
[----:B------:R-:W-:Y:S06]  /*34e0*/  BRA.U !UP3, `(.L_x_59) ;  /* 0x000000050b107547 */ /* 0x000fec000b800000 */
[----:B------:R-:W-:Y:S01]  /*34f0*/  UPLOP3.LUT UP4, UPT, UPT, UPT, UPT, 0x40, 0x4 ;  /* 0x000000000004789c */ /* 0x000fe20003f8e870 */
[----:B------:R-:W-:Y:S01]  /*3500*/  UMOV UR13, UR8 ;  /* 0x00000008000d7c82 */ /* 0x000fe20008000000 */
[----:B------:R-:W-:Y:S01]  /*3510*/  UMOV UR12, UR4 ;  /* 0x00000004000c7c82 */ /* 0x000fe20008000000 */
[----:B------:R-:W-:-:S08]  /*3520*/  UMOV UR17, UR14 ;  /* 0x0000000e00117c82 */ /* 0x000fd00008000000 */
.L_x_62:
[----:B------:R-:W-:Y:S02]  /*3530*/  UIADD3 UR13, UPT, UPT, UR13, 0x1, URZ ;  /* 0x000000010d0d7890 */ /* 0x000fe4000fffe0ff */
[----:B--2---:R-:W-:Y:S02]  /*3540*/  ULEA UR11, UR17, UR5, 0x3 ;  /* 0x00000005110b7291 */ /* 0x004fe4000f8e18ff */
[----:B------:R-:W-:Y:S01]  /*3550*/  UISETP.NE.AND UP0, UPT, UR13, URZ, UPT ;  /* 0x000000ff0d00728c */ /* 0x000fe2000bf05270 */
[----:B---3--:R-:W-:Y:S10]  /*3560*/  @P2 BRA `(.L_x_60) ;  /* 0x00000000000c2947 */ /* 0x008ff40003800000 */
[----:B-1----:R-:W-:Y:S04]  /*3570*/  SHF.L.U32 R3, R8, 0x1f, RZ ;  /* 0x0000001f08037819 */ /* 0x002fe800000006ff */
[----:B------:R-:W1:Y:S02]  /*3580*/  SYNCS.PHASECHK.TRANS64.TRYWAIT P0, [UR11], R3 ;  /* 0x00000003ff0075a7 */ /* 0x000e64000800110b */
[----:B-1----:R-:W-:Y:S05]  /*3590*/  @!P0 BRA `(.L_x_61) ;  /* 0x00000054004c8947 */ /* 0x002fea0003800000 */
.L_x_60:
[----:B------:R-:W-:Y:S01]  /*35a0*/  UISETP.NE.AND UP1, UPT, UR12, 0x1, UPT ;  /* 0x000000010c00788c */ /* 0x000fe2000bf25270 */
[----:B------:R-:W-:Y:S01]  /*35b0*/  PLOP3.LUT P2, PT, PT, PT, PT, 0x80, 0x8 ;  /* 0x000000000008781c */ /* 0x000fe20003f4f070 */
[----:B------:R-:W-:Y:S02]  /*35c0*/  UIADD3 UR14, UPT, UPT, UR17, 0x1, URZ ;  /* 0x00000001110e7890 */ /* 0x000fe4000fffe0ff */
[----:B------:R-:W-:Y:S02]  /*35d0*/  ULEA UR64, UR17, UR10, 0xa ;  /* 0x0000000a11407291 */ /* 0x000fe4000f8e50ff */
[----:B------:R-:W-:Y:S01]  /*35e0*/  UISETP.NE.AND UP2, UPT, UR14, 0x4, UPT ;  /* 0x000000040e00788c */ /* 0x000fe2000bf45270 */
[----:B------:R-:W-:Y:S01]  /*35f0*/  PLOP3.LUT P0, PT, PT, PT, UP1, 0x80, 0x8 ;  /* 0x000000000008781c */ /* 0x000fe20003f0f018 */
[----:B------:R-:W-:Y:S02]  /*3600*/  ULEA UR62, UR17, UR9, 0xb ;  /* 0x00000009113e7291 */ /* 0x000fe4000f8e58ff */
[----:B------:R-:W-:Y:S02]  /*3610*/  USEL UR35, URZ, 0x1, UP2 ;  /* 0x00000001ff237887 */ /* 0x000fe40009000000 */
[----:B------:R-:W-:Y:S02]  /*3620*/  USEL UR14, UR14, URZ, UP2 ;  /* 0x000000ff0e0e7287 */ /* 0x000fe40009000000 */
[----:B------:R-:W-:Y:S02]  /*3630*/  UIADD3 UR60, UPT, UPT, UR64, 0x40, URZ ;  /* 0x00000040403c7890 */ /* 0x000fe4000fffe0ff */
[----:B------:R-:W-:Y:S01]  /*3640*/  @UP1 ULEA UR34, UR14, UR5, 0x3 ;  /* 0x000000050e221291 */ /* 0x000fe2000f8e18ff */
[----:B------:R-:W-:Y:S01]  /*3650*/  LOP3.LUT R8, R8, UR35, RZ, 0x3c, !PT ;  /* 0x0000002308087c12 */ /* 0x000fe2000f8e3cff */
[----:B------:R-:W-:Y:S02]  /*3660*/  UIADD3 UR58, UPT, UPT, UR62, 0x40, URZ ;  /* 0x000000403e3a7890 */ /* 0x000fe4000fffe0ff */
[----:B------:R-:W-:Y:S01]  /*3670*/  UIADD3 UR56, UPT, UPT, UR64, 0x80, URZ ;  /* 0x0000008040387890 */ /* 0x000fe2000fffe0ff */
[----:B-1----:R-:W-:Y:S01]  /*3680*/  @P0 SHF.L.U32 R0, R8, 0x1f, RZ ;  /* 0x0000001f08000819 */ /* 0x002fe200000006ff */
[----:B------:R-:W-:Y:S02]  /*3690*/  UIADD3 UR54, UPT, UPT, UR62, 0x80, URZ ;  /* 0x000000803e367890 */ /* 0x000fe4000fffe0ff */
[----:B------:R-:W-:Y:S01]  /*36a0*/  UIADD3 UR52, UPT, UPT, UR64, 0xc0, URZ ;  /* 0x000000c040347890 */ /* 0x000fe2000fffe0ff */
[----:B------:R2:W3:Y:S01]  /*36b0*/  @P0 SYNCS.PHASECHK.TRANS64.TRYWAIT P2, [UR34], R0 ;  /* 0x00000000ff0005a7 */ /* 0x0004e20008041122 */
[----:B------:R-:W-:Y:S02]  /*36c0*/  UIADD3 UR50, UPT, UPT, UR62, 0xc0, URZ ;  /* 0x000000c03e327890 */ /* 0x000fe4000fffe0ff */
        /* <DEDUP_REMOVED lines=9> */
[----:B------:R-:W-:Y:S01]  /*3760*/  UIADD3 UR12, UPT, UPT, UR12, -0x1, URZ ;  /* 0xffffffff0c0c7890 */ /* 0x000fe2000fffe0ff */
[----:B------:R-:W-:Y:S01]  /*3770*/  UMOV UR65, 0x20004020 ;  /* 0x2000402000417882 */ /* 0x000fe20000000000 */
[----:B------:R-:W-:Y:S01]  /*3780*/  UMOV UR63, 0x20004020 ;  /* 0x20004020003f7882 */ /* 0x000fe20000000000 */
[----:B------:R-:W-:Y:S01]  /*3790*/  UMOV UR61, 0x20004020 ;  /* 0x20004020003d7882 */ /* 0x000fe20000000000 */
[----:B------:R2:W-:Y:S01]  /*37a0*/  UTCHMMA gdesc[UR62], gdesc[UR64], tmem[UR7], tmem[UR32], idesc[UR33], UP4 ;  /* 0x00ff20403e0075ea */ /* 0x0005e2000a000007 */
[----:B------:R-:W-:Y:S01]  /*37b0*/  UPLOP3.LUT UP4, UPT, UPT, UPT, UPT, 0x80, 0x8 ;  /* 0x000000000008789c */ /* 0x000fe20003f8f070 */
[----:B------:R-:W-:Y:S01]  /*37c0*/  UMOV UR59, 0x20004020 ;  /* 0x20004020003b7882 */ /* 0x000fe20000000000 */
[----:B------:R-:W-:Y:S01]  /*37d0*/  UMOV UR57, 0x20004020 ;  /* 0x2000402000397882 */ /* 0x000fe20000000000 */
[----:B------:R2:W-:Y:S01]  /*37e0*/  UTCHMMA gdesc[UR58], gdesc[UR60], tmem[UR7], tmem[UR30], idesc[UR31], UPT ;  /* 0x00ff1e3c3a0075ea */ /* 0x0005e2000b800007 */
        /* <DEDUP_REMOVED lines=14> */
[----:B------:R-:W-:Y:S01]  /*38d0*/  UMOV UR35, 0x20004020 ;  /* 0x2000402000237882 */ /* 0x000fe20000000000 */
[----:B------:R2:W-:Y:S01]  /*38e0*/  UTCHMMA gdesc[UR38], gdesc[UR40], tmem[UR7], tmem[UR20], idesc[UR21], UPT ;  /* 0x00ff1428260075ea */ /* 0x0005e2000b800007 */
[----:B------:R2:W-:Y:S01]  /*38f0*/  UTCHMMA gdesc[UR34], gdesc[UR36], tmem[UR7], tmem[UR18], idesc[UR19], UPT ;  /* 0x00ff1224220075ea */ /* 0x0005e2000b800007 */
[----:B------:R2:W-:Y:S01]  /*3900*/  UTCBAR [UR11], URZ ;  /* 0x000000ff0b0073e9 */ /* 0x0005e200080000ff */
[----:B------:R-:W-:Y:S01]  /*3910*/  UMOV UR17, UR14 ;  /* 0x0000000e00117c82 */ /* 0x000fe20008000000 */
[----:B------:R-:W-:Y:S05]  /*3920*/  BRA.U UP0, `(.L_x_62) ;  /* 0xfffffffd00007547 */ /* 0x000fea000b83ffff */
.L_x_59:
[----:B------:R-:W-:Y:S01]  /*3930*/  UIADD3 UR15, UPT, UPT, UR15, 0x1, URZ ;  /* 0x000000010f0f7890 */ /* 0x000fe2000fffe0ff */
[C---:B------:R-:W-:Y:S01]  /*3940*/  ISETP.NE.AND P0, PT, R10.reuse, 0x2, PT ;  /* 0x000000020a00780c */ /* 0x040fe20003f05270 */
[----:B--2---:R-:W-:Y:S02]  /*3950*/  UIADD3 UR7, UPT, UPT, UR6, 0xb0, URZ ;  /* 0x000000b006077890 */ /* 0x004fe4000fffe0ff */
[----:B------:R-:W-:Y:S01]  /*3960*/  UISETP.NE.AND UP0, UPT, UR15, 0x4, UPT ;  /* 0x000000040f00788c */ /* 0x000fe2000bf05270 */
[----:B-1----:R-:W-:Y:S02]  /*3970*/  SEL R0, RZ, 0x1, P0 ;  /* 0x00000001ff007807 */ /* 0x002fe40000000000 */
[----:B------:R-:W-:Y:S01]  /*3980*/  SEL R10, R10, RZ, P0 ;  /* 0x000000ff0a0a7207 */ /* 0x000fe20000000000 */
[----:B------:R-:W-:Y:S01]  /*3990*/  USEL UR6, URZ, 0x1, UP0 ;  /* 0x00000001ff067887 */ /* 0x000fe20008000000 */
[----:B------:R-:W-:Y:S01]  /*39a0*/  LOP3.LUT R9, R9, R0, RZ, 0x3c, !PT ;  /* 0x0000000009097212 */ /* 0x000fe200078e3cff */
[----:B------:R-:W-:Y:S01]  /*39b0*/  USEL UR15, UR15, URZ, UP0 ;  /* 0x000000ff0f0f7287 */ /* 0x000fe20008000000 */
[----:B------:R1:W-:Y:S03]  /*39c0*/  UTCBAR [UR7], URZ ;  /* 0x000000ff070073e9 */ /* 0x0003e600080000ff */
[----:B------:R-:W-:Y:S01]  /*39d0*/  LOP3.LUT R11, R11, UR6, RZ, 0x3c, !PT ;  /* 0x000000060b0b7c12 */ /* 0x000fe2000f8e3cff */
[----:B------:R-:W-:Y:S07]  /*39e0*/  @P1 BRA `(.L_x_63) ;  /* 0xfffffff800501947 */ /* 0x000fee000383ffff */
[----:B------:R-:W2:Y:S01]  /*39f0*/  S2UR UR4, SR_CgaCtaId ;  /* 0x00000000000479c3 */ /* 0x000ea20000008800 */
[----:B------:R-:W-:Y:S01]  /*3a00*/  ELECT P0, URZ, PT ;  /* 0x0000000000ff782f */ /* 0x000fe20003800000 */
[----:B------:R-:W-:Y:S01]  /*3a10*/  IMAD.MOV.U32 R0, RZ, RZ, 0x1 ;  /* 0x00000001ff007424 */ /* 0x000fe200078e00ff */
[----:B------:R-:W-:Y:S01]  /*3a20*/  UIADD3 UR5, UPT, UPT, UR5, 0xd0, URZ ;  /* 0x000000d005057890 */ /* 0x000fe2000fffe0ff */
[----:B------:R-:W-:Y:S01]  /*3a30*/  SHF.L.U32 R3, R11, 0x1f, RZ ;  /* 0x0000001f0b037819 */ /* 0x000fe200000006ff */
[----:B------:R-:W-:-:S03]  /*3a40*/  UMOV UR6, 0x40 ;  /* 0x0000004000067882 */ /* 0x000fc60000000000 */
[----:B------:R-:W-:Y:S01]  /*3a50*/  UVIRTCOUNT.DEALLOC.SMPOOL 0x80 ;  /* 0x000000800000784c */ /* 0x000fe20000000000 */
[----:B--2---:R-:W-:Y:S02]  /*3a60*/  ULEA UR4, UR4, UR6, 0x18 ;  /* 0x0000000604047291 */ /* 0x004fe4000f8ec0ff */
[----:B------:R-:W-:-:S07]  /*3a70*/  ULEA UR6, UR15, UR5, 0x3 ;  /* 0x000000050f067291 */ /* 0x000fce000f8e18ff */
[----:B------:R2:W-:Y:S02]  /*3a80*/  @P0 STS.U8 [UR4+0x1c], R0 ;  /* 0x00001c00ff000988 */ /* 0x0005e40008000004 */
[----:B------:R-:W4:Y:S02]  /*3a90*/  SYNCS.PHASECHK.TRANS64.TRYWAIT P0, [UR6], R3 ;  /* 0x00000003ff0075a7 */ /* 0x000f240008001106 */
[----:B--2-4-:R-:W-:Y:S05]  /*3aa0*/  @!P0 BRA `(.L_x_64) ;  /* 0x0000005000208947 */ /* 0x014fea0003800000 */
.L_x_155:
[----:B-1----:R-:W-:-:S04]  /*3ab0*/  UIADD3 UR7, UPT, UPT, UR15, 0x1, URZ ;  /* 0x000000010f077890 */ /* 0x002fc8000fffe0ff */
[----:B------:R-:W-:-:S04]  /*3ac0*/  UISETP.NE.AND UP0, UPT, UR7, 0x4, UPT ;  /* 0x000000040700788c */ /* 0x000fc8000bf05270 */
[----:B------:R-:W-:Y:S02]  /*3ad0*/  USEL UR8, URZ, 0x1, UP0 ;  /* 0x00000001ff087887 */ /* 0x000fe40008000000 */
[----:B------:R-:W-:-:S04]  /*3ae0*/  USEL UR7, UR7, URZ, UP0 ;  /* 0x000000ff07077287 */ /* 0x000fc80008000000 */
[----:B------:R-:W-:Y:S01]  /*3af0*/  ULEA UR6, UR7, UR5, 0x3 ;  /* 0x0000000507067291 */ /* 0x000fe2000f8e18ff */
[----:B------:R-:W-:-:S04]  /*3b00*/  LOP3.LUT R2, R11, UR8, RZ, 0x3c, !PT ;  /* 0x000000080b027c12 */ /* 0x000fc8000f8e3cff */
[----:B--2---:R-:W-:-:S04]  /*3b10*/  SHF.L.U32 R3, R2, 0x1f, RZ ;  /* 0x0000001f02037819 */ /* 0x004fc800000006ff */
[----:B------:R-:W1:Y:S02]  /*3b20*/  SYNCS.PHASECHK.TRANS64.TRYWAIT P0, [UR6], R3 ;  /* 0x00000003ff0075a7 */ /* 0x000e640008001106 */
[----:B-1----:R-:W-:Y:S05]  /*3b30*/  @!P0 BRA `(.L_x_65) ;  /* 0x0000005000148947 */ /* 0x002fea0003800000 */
.L_x_157:
        /* <DEDUP_REMOVED lines=9> */
.L_x_159:
[----:B------:R-:W-:-:S04]  /*3bd0*/  UIADD3 UR7, UPT, UPT, UR7, 0x1, URZ ;  /* 0x0000000107077890 */ /* 0x000fc8000fffe0ff */
[----:B------:R-:W-:-:S04]  /*3be0*/  UISETP.NE.AND UP0, UPT, UR7, 0x4, UPT ;  /* 0x000000040700788c */ /* 0x000fc8000bf05270 */
[----:B------:R-:W-:Y:S02]  /*3bf0*/  USEL UR6, URZ, 0x1, UP0 ;  /* 0x00000001ff067887 */ /* 0x000fe40008000000 */
[----:B------:R-:W-:-:S04]  /*3c00*/  USEL UR7, UR7, URZ, UP0 ;  /* 0x000000ff07077287 */ /* 0x000fc80008000000 */
[----:B------:R-:W-:Y:S01]  /*3c10*/  ULEA UR7, UR7, UR5, 0x3 ;  /* 0x0000000507077291 */ /* 0x000fe2000f8e18ff */
[----:B-1----:R-:W-:-:S04]  /*3c20*/  LOP3.LUT R3, R2, UR6, RZ, 0x3c, !PT ;  /* 0x0000000602037c12 */ /* 0x002fc8000f8e3cff */
[----:B------:R-:W-:-:S04]  /*3c30*/  SHF.L.U32 R3, R3, 0x1f, RZ ;  /* 0x0000001f03037819 */ /* 0x000fc800000006ff */
[----:B------:R-:W1:Y:S02]  /*3c40*/  SYNCS.PHASECHK.TRANS64.TRYWAIT P0, [UR7], R3 ;  /* 0x00000003ff0075a7 */ /* 0x000e640008001107 */
[----:B-1----:R-:W-:Y:S05]  /*3c50*/  @!P0 BRA `(.L_x_67) ;  /* 0x0000004c00fc8947 */ /* 0x002fea0003800000 */
.L_x_161:
[----:B------:R-:W-:Y:S01]  /*3c60*/  NOP ;  /* 0x0000000000007918 */ /* 0x000fe20000000000 */
[----:B-1----:R-:W1:Y:S01]  /*3c70*/  LDS R0, [UR4+0x14] ;  /* 0x00001404ff007984 */ /* 0x002e620008000800 */
[----:B------:R-:W-:Y:S01]  /*3c80*/  ULOP3.LUT UR6, UR16, 0xffff, URZ, 0xc0, !UPT ;  /* 0x0000ffff10067892 */ /* 0x000fe2000f8ec0ff */
[----:B------:R-:W-:Y:S01]  /*3c90*/  UMOV UR8, 0xffff ;  /* 0x0000ffff00087882 */ /* 0x000fe20000000000 */
[----:B------:R-:W-:Y:S02]  /*3ca0*/  UMOV UR5, 0x1 ;  /* 0x0000000100057882 */ /* 0x000fe40000000000 */
[----:B------:R-:W-:-:S04]  /*3cb0*/  USHF.R.U32.HI UR6, URZ, 0x5, UR6 ;  /* 0x00000005ff067899 */ /* 0x000fc80008011606 */
[----:B------:R-:W-:Y:S02]  /*3cc0*/  USHF.L.U32 UR8, UR8, UR6, URZ ;  /* 0x0000000608087299 */ /* 0x000fe400080006ff */
[----:B------:R-:W-:-:S04]  /*3cd0*/  USHF.L.U32 UR5, UR5, UR6, URZ ;  /* 0x0000000605057299 */ /* 0x000fc800080006ff */
[----:B-1----:R-:W-:-:S04]  /*3ce0*/  LOP3.LUT R0, R0, UR8, RZ, 0xc0, !PT ;  /* 0x0000000800007c12 */ /* 0x002fc8000f8ec0ff */
[----:B------:R-:W-:-:S13]  /*3cf0*/  ISETP.NE.AND P0, PT, R0, UR8, PT ;  /* 0x0000000800007c0c */ /* 0x000fda000bf05270 */
[----:B------:R-:W-:Y:S05]  /*3d00*/  @P0 BRA `(.L_x_68) ;  /* 0x0000000000580947 */ /* 0x000fea0003800000 */
[----:B------:R-:W1:Y:S02]  /*3d10*/  LDS R0, [UR4+0x18] ;  /* 0x00001804ff007984 */ /* 0x000e640008000800 */
[----:B-1----:R-:W-:-:S04]  /*3d20*/  LOP3.LUT R0, R0, UR5, RZ, 0xc0, !PT ;  /* 0x0000000500007c12 */ /* 0x002fc8000f8ec0ff */
[----:B------:R-:W-:-:S13]  /*3d30*/  ISETP.NE.AND P0, PT, R0, UR5, PT ;  /* 0x0000000500007c0c */ /* 0x000fda000bf05270 */
[----:B------:R-:W-:Y:S05]  /*3d40*/  @P0 BRA `(.L_x_69) ;  /* 0x00000000003c0947 */ /* 0x000fea0003800000 */
[----:B------:R-:W1:Y:S01]  /*3d50*/  S2R R2, SR_LANEID ;  /* 0x0000000000027919 */ /* 0x000e620000000000 */
[----:B------:R-:W-:Y:S01]  /*3d60*/  ULOP3.LUT UR8, URZ, UR8, URZ, 0x33, !UPT ;  /* 0x00000008ff087292 */ /* 0x000fe2000f8e33ff */
[----:B------:R-:W-:Y:S01]  /*3d70*/  LOP3.LUT R4, RZ, UR5, RZ, 0x33, !PT ;  /* 0x00000005ff047c12 */ /* 0x000fe2000f8e33ff */
[----:B------:R-:W-:Y:S02]  /*3d80*/  VOTEU.ANY UR7, UPT, PT ;  /* 0x0000000000077886 */ /* 0x000fe400038e0100 */
[----:B------:R-:W-:Y:S01]  /*3d90*/  UFLO.U32 UR7, UR7 ;  /* 0x00000007000772bd */ /* 0x000fe200080e0000 */
[----:B------:R-:W2:Y:S01]  /*3da0*/  REDUX UR5, R4 ;  /* 0x00000000040573c4 */ /* 0x000ea20000000000 */
[----:B------:R-:W-:-:S06]  /*3db0*/  IMAD.U32 R0, RZ, RZ, UR8 ;  /* 0x00000008ff007e24 */ /* 0x000fcc000f8e00ff */
[----:B------:R4:W-:Y:S01]  /*3dc0*/  UTCATOMSWS.AND URZ, UR8 ;  /* 0x0000000800ff79e3 */ /* 0x0009e20008000000 */
[----:B------:R-:W3:Y:S01]  /*3dd0*/  REDUX UR6, R0 ;  /* 0x00000000000673c4 */ /* 0x000ee20000000000 */
[----:B-1----:R-:W-:Y:S01]  /*3de0*/  ISETP.EQ.U32.AND P0, PT, R2, UR7, PT ;  /* 0x0000000702007c0c */ /* 0x002fe2000bf02070 */
[----:B--2---:R-:W-:Y:S01]  /*3df0*/  IMAD.U32 R2, RZ, RZ, UR5 ;  /* 0x00000005ff027e24 */ /* 0x004fe2000f8e00ff */
[----:B---3--:R-:W-:-:S11]  /*3e00*/  MOV R3, UR6 ;  /* 0x0000000600037c02 */ /* 0x008fd60008000f00 */
[----:B------:R4:W-:Y:S04]  /*3e10*/  @P0 ATOMS.AND RZ, [UR4+0x14], R3 ;  /* 0x00001403ffff098c */ /* 0x0009e8000a800004 */
[----:B------:R4:W-:Y:S01]  /*3e20*/  @P0 ATOMS.AND RZ, [UR4+0x18], R2 ;  /* 0x00001802ffff098c */ /* 0x0009e2000a800004 */
[----:B------:R-:W-:Y:S05]  /*3e30*/  BRA `(.L_x_70) ;  /* 0x0000000000147947 */ /* 0x000fea0003800000 */
.L_x_69:
[----:B------:R-:W-:Y:S02]  /*3e40*/  MOV R2, 0x3e60 ;  /* 0x00003e6000027802 */ /* 0x000fe40000000f00 */
[----:B---3-5:R-:W-:Y:S05]  /*3e50*/  CALL.REL.NOINC `($__internal_0_$__cuda_sm10x_tcgen05_guardrail_trap_col_being_dealloced_not_returned_by_alloc) ;  /* 0x0000005000e47944 */ /* 0x028fea0003c00000 */
[----:B------:R-:W-:Y:S05]  /*3e60*/  BRA `(.L_x_70) ;  /* 0x0000000000087947 */ /* 0x000fea0003800000 */
.L_x_68:
[----:B------:R-:W-:Y:S02]  /*3e70*/  MOV R2, 0x3e90 ;  /* 0x00003e9000027802 */ /* 0x000fe40000000f00 */
[----:B---3-5:R-:W-:Y:S05]  /*3e80*/  CALL.REL.NOINC `($__internal_2_$__cuda_sm10x_tcgen05_guardrail_trap_unallocated_columns_being_dealloced) ;  /* 0x0000005000f07944 */ /* 0x028fea0003c00000 */
.L_x_70:
[----:B------:R-:W-:Y:S01]  /*3e90*/  NOP ;  /* 0x0000000000007918 */ /* 0x000fe20000000000 */
[----:B----4-:R-:W-:Y:S05]  /*3ea0*/  EXIT ;  /* 0x000000000000794d */ /* 0x010fea0003800000 */
.L_x_52:
[----:B------:R-:W-:-:S09]  /*3eb0*/  UISETP.NE.OR UP2, UPT, UR8, 0x3, !UP2 ;  /* 0x000000030800788c */ /* 0x000fd2000d745670 */
[----:B------:R-:W-:Y:S05]  /*3ec0*/  BRA.U UP2, `(.L_x_71) ;  /* 0x0000001102187547 */ /* 0x000fea000b800000 */
[----:B------:R-:W1:Y:S01]  /*3ed0*/  LDC R0, c[0x0][0xb30] ;  /* 0x0002cc00ff007b82 */ /* 0x000e620000000800 */
[----:B------:R-:W2:Y:S01]  /*3ee0*/  LDCU.64 UR8, c[0x0][0x888] ;  /* 0x00011100ff0877ac */ /* 0x000ea20008000a00 */
[----:B------:R-:W-:Y:S02]  /*3ef0*/  HFMA2 R25, -RZ, RZ, 0, 0 ;  /* 0x00000000ff197431 */ /* 0x000fe400000001ff */
[----:B-----5:R-:W-:Y:S01]  /*3f00*/  IMAD.MOV.U32 R32, RZ, RZ, 0x1 ;  /* 0x00000001ff207424 */ /* 0x020fe200078e00ff */
[----:B------:R-:W-:Y:S01]  /*3f10*/  MOV R23, 0x2000 ;  /* 0x0000200000177802 */ /* 0x000fe20000000f00 */
[----:B------:R-:W4:Y:S01]  /*3f20*/  LDCU.64 UR4, c[0x0][0x890] ;  /* 0x00011200ff0477ac */ /* 0x000f220008000a00 */
[----:B------:R-:W-:Y:S01]  /*3f30*/  IMAD.MOV.U32 R27, RZ, RZ, RZ ;  /* 0x000000ffff1b7224 */ /* 0x000fe200078e00ff */
[----:B------:R-:W3:Y:S01]  /*3f40*/  LDC R19, c[0x0][0x370] ;  /* 0x0000dc00ff137b82 */ /* 0x000ee20000000800 */
[----:B------:R-:W-:Y:S01]  /*3f50*/  UMOV UR7, 0x400 ;  /* 0x0000040000077882 */ /* 0x000fe20000000000 */
[----:B------:R-:W-:-:S02]  /*3f60*/  UPLOP3.LUT UP1, UPT, UPT, UPT, UPT, 0x40, 0x4 ;  /* 0x000000000004789c */ /* 0x000fc40003f2e870 */
[----:B------:R-:W-:-:S04]  /*3f70*/  ULEA UR7, UR37, UR7, 0x18 ;  /* 0x0000000725077291 */ /* 0x000fc8000f8ec0ff */
[----:B------:R-:W3:Y:S01]  /*3f80*/  LDC R2, c[0x0][0xb0c] ;  /* 0x0002c300ff027b82 */ /* 0x000ee20000000800 */
[----:B------:R-:W-:Y:S02]  /*3f90*/  UIADD3 UR13, UPT, UPT, UR7, 0x58, URZ ;  /* 0x00000058070d7890 */ /* 0x000fe4000fffe0ff */
[----:B--2---:R-:W-:Y:S02]  /*3fa0*/  UISETP.NE.U32.AND UP2, UPT, UR8, URZ, UPT ;  /* 0x000000ff0800728c */ /* 0x004fe4000bf45070 */
[----:B------:R-:W-:Y:S02]  /*3fb0*/  UIADD3 UR33, UPT, UPT, UR7, 0x40, URZ ;  /* 0x0000004007217890 */ /* 0x000fe4000fffe0ff */
[----:B----4-:R-:W-:Y:S01]  /*3fc0*/  UISETP.NE.U32.AND UP3, UPT, UR4, URZ, UPT ;  /* 0x000000ff0400728c */ /* 0x010fe2000bf65070 */
[----:B------:R-:W2:Y:S01]  /*3fd0*/  LDC R18, c[0x0][0xb20] ;  /* 0x0002c800ff127b82 */ /* 0x000ea20000000800 */
[----:B-1----:R-:W-:Y:S01]  /*3fe0*/  ISETP.NE.AND P1, PT, R0, 0x1, PT ;  /* 0x000000010000780c */ /* 0x002fe20003f25270 */
[----:B------:R-:W-:-:S02]  /*3ff0*/  UISETP.NE.AND.EX UP2, UPT, UR9, URZ, UPT, UP2 ;  /* 0x000000ff0900728c */ /* 0x000fc4000bf45320 */
[----:B------:R-:W-:Y:S02]  /*4000*/  UIADD3 UR25, UPT, UPT, UR7, 0x48, URZ ;  /* 0x0000004807197890 */ /* 0x000fe4000fffe0ff */
[----:B------:R-:W-:Y:S02]  /*4010*/  UIADD3 UR17, UPT, UPT, UR7, 0x50, URZ ;  /* 0x0000005007117890 */ /* 0x000fe4000fffe0ff */
[----:B------:R-:W1:Y:S01]  /*4020*/  LDC.64 R36, c[0x0][0x348] ;  /* 0x0000d200ff247b82 */ /* 0x000e620000000a00 */
[----:B------:R-:W-:Y:S02]  /*4030*/  UPRMT UR13, UR37, 0x654, UR13 ;  /* 0x00000654250d7896 */ /* 0x000fe4000800000d */
[----:B------:R-:W-:-:S05]  /*4040*/  UISETP.NE.AND.EX UP3, UPT, UR5, URZ, UPT, UP3 ;  /* 0x000000ff0500728c */ /* 0x000fca000bf65330 */
[----:B------:R-:W4:Y:S08]  /*4050*/  LDC.64 R16, c[0x0][0xb10] ;  /* 0x0002c400ff107b82 */ /* 0x000f300000000a00 */
[----:B------:R-:W1:Y:S08]  /*4060*/  LDC.64 R6, c[0x0][0xb18] ;  /* 0x0002c600ff067b82 */ /* 0x000e700000000a00 */
[----:B------:R-:W1:Y:S08]  /*4070*/  LDC.64 R4, c[0x0][0xb28] ;  /* 0x0002ca00ff047b82 */ /* 0x000e700000000a00 */
[----:B--23--:R-:W1:Y:S02]  /*4080*/  LDC R22, c[0x0][0x374] ;  /* 0x0000dd00ff167b82 */ /* 0x00ce640000000800 */
.L_x_82:
[----:B------:R-:W-:Y:S02]  /*4090*/  LEA R0, R27, UR7, 0x3 ;  /* 0x000000071b007c11 */ /* 0x000fe4000f8e18ff */
[----:B------:R-:W-:Y:S02]  /*40a0*/  SHF.L.U32 R3, R25, 0x1f, RZ ;  /* 0x0000001f19037819 */ /* 0x000fe400000006ff */
[----:B------:R-:W-:Y:S02]  /*40b0*/  LEA R28, R27, UR7, 0x4 ;  /* 0x000000071b1c7c11 */ /* 0x000fe4000f8e20ff */
[----:B--2---:R-:W2:Y:S02]  /*40c0*/  SYNCS.PHASECHK.TRANS64.TRYWAIT P0, [R0+URZ+0x90], R3 ;  /* 0x00009003000075a7 */ /* 0x004ea400080011ff */
[----:B--2---:R-:W-:Y:S05]  /*40d0*/  @!P0 BRA `(.L_x_72) ;  /* 0x0000004800f48947 */ /* 0x004fea0003800000 */
.L_x_162:
[----:B------:R-:W-:Y:S01]  /*40e0*/  ISETP.GE.AND P0, PT, R26, 0x1, PT ;  /* 0x000000011a00780c */ /* 0x000fe20003f06270 */
[----:B------:R-:W3:Y:S01]  /*40f0*/  LDS.128 R28, [R28+0x120] ;  /* 0x000120001c1c7984 */ /* 0x000ee20000000c00 */
[----:B--2---:R-:W-:Y:S01]  /*4100*/  VIADD R0, R0, 0xa0 ;  /* 0x000000a000007836 */ /* 0x004fe20000000000 */
[----:B------:R-:W-:Y:S01]  /*4110*/  @!PT LDS RZ, [RZ] ;  /* 0x00000000fffff984 */ /* 0x000fe20000000800 */
[----:B------:R-:W-:Y:S01]  /*4120*/  @!PT LDS RZ, [RZ] ;  /* 0x00000000fffff984 */ /* 0x000fe20000000800 */
[----:B------:R-:W-:Y:S01]  /*4130*/  @!PT LDS RZ, [RZ] ;  /* 0x00000000fffff984 */ /* 0x000fe20000000800 */
[----:B------:R-:W-:Y:S01]  /*4140*/  @!PT LDS RZ, [RZ] ;  /* 0x00000000fffff984 */ /* 0x000fe20000000800 */
[----:B------:R2:W-:Y:S06]  /*4150*/  MEMBAR.ALL.CTA ;  /* 0x0000000000007992 */ /* 0x0005ec0000008000 */
[----:B--2---:R-:W2:Y:S01]  /*4160*/  FENCE.VIEW.ASYNC.S ;  /* 0x00000000000073c6 */ /* 0x004ea20000000000 */
[----:B------:R-:W-:Y:S04]  /*4170*/  PRMT R0, RZ, 0x654, R0 ;  /* 0x00000654ff007816 */ /* 0x000fe80000000000 */
[----:B--2---:R2:W-:Y:S01]  /*4180*/  SYNCS.ARRIVE.TRANS64.RED.A1T0 RZ, [R0+URZ], RZ ;  /* 0x000000ff00ff79a7 */ /* 0x0045e200081004ff */
[----:B---3--:R-:W-:Y:S11]  /*4190*/  LOP3.LUT P3, RZ, R30, 0x1, RZ, 0xc0, !PT ;  /* 0x000000011eff7812 */ /* 0x008ff6000786c0ff */
[----:B------:R-:W-:Y:S02]  /*41a0*/  @!UPT UIADD3 URZ, UPT, UPT, URZ, URZ, URZ ;  /* 0x000000fffffff290 */ /* 0x000fe4000fffe0ff */
[----:B------:R-:W-:Y:S02]  /*41b0*/  @P3 MOV R13, R28 ;  /* 0x0000001c000d3202 */ /* 0x000fe40000000f00 */
[----:B------:R-:W-:Y:S01]  /*41c0*/  @P3 LOP3.LUT R8, R29, 0xffff, RZ, 0xc0, !PT ;  /* 0x0000ffff1d083812 */ /* 0x000fe200078ec0ff */
[----:B--2---:R-:W-:Y:S06]  /*41d0*/  @!P0 BRA `(.L_x_73) ;  /* 0x0000000000a48947 */ /* 0x004fec0003800000 */
[----:B-1----:R-:W-:Y:S01]  /*41e0*/  IMAD.HI.U32 R33, R22, R7, RZ ;  /* 0x0000000716217227 */ /* 0x002fe200078e00ff */
[----:B------:R-:W-:Y:S02]  /*41f0*/  ISETP.NE.AND P0, PT, R6, 0x1, PT ;  /* 0x000000010600780c */ /* 0x000fe40003f05270 */
[----:B------:R-:W-:Y:S01]  /*4200*/  ISETP.NE.AND P2, PT, R26, 0x1, PT ;  /* 0x000000011a00780c */ /* 0x000fe20003f45270 */
[----:B----4-:R-:W-:Y:S01]  /*4210*/  IMAD.HI.U32 R34, R19, R16, RZ ;  /* 0x0000001013227227 */ /* 0x010fe200078e00ff */
[----:B------:R-:W-:Y:S02]  /*4220*/  SHF.R.U32.HI R33, RZ, R18, R33 ;  /* 0x00000012ff217219 */ /* 0x000fe40000011621 */
[----:B------:R-:W-:Y:S01]  /*4230*/  ISETP.NE.AND P4, PT, R2, 0x1, PT ;  /* 0x000000010200780c */ /* 0x000fe20003f85270 */
[----:B------:R-:W-:Y:S01]  /*4240*/  IMAD.HI.U32 R38, R13, R16, RZ ;  /* 0x000000100d267227 */ /* 0x000fe200078e00ff */
[----:B------:R-:W-:Y:S02]  /*4250*/  SHF.R.U32.HI R34, RZ, R17, R34 ;  /* 0x00000011ff227219 */ /* 0x000fe40000011622 */
[----:B------:R-:W-:Y:S01]  /*4260*/  SEL R3, R22, R33, !P0 ;  /* 0x0000002116037207 */ /* 0x000fe20004000000 */
[C---:B------:R-:W-:Y:S01]  /*4270*/  IMAD.HI.U32 R33, R8.reuse, R7, RZ ;  /* 0x0000000708217227 */ /* 0x040fe200078e00ff */
[----:B------:R-:W-:Y:S02]  /*4280*/  SEL R11, R19, R34, !P4 ;  /* 0x00000022130b7207 */ /* 0x000fe40006000000 */
[----:B------:R-:W-:Y:S01]  /*4290*/  SHF.R.U32.HI R38, RZ, R17, R38 ;  /* 0x00000011ff267219 */ /* 0x000fe20000011626 */
[----:B------:R-:W-:Y:S01]  /*42a0*/  IMAD.HI.U32 R40, R3, R4, RZ ;  /* 0x0000000403287227 */ /* 0x000fe200078e00ff */
[----:B------:R-:W-:Y:S03]  /*42b0*/  SHF.R.U32.HI R33, RZ, R18, R33 ;  /* 0x00000012ff217219 */ /* 0x000fe60000011621 */
[----:B------:R-:W-:Y:S01]  /*42c0*/  IMAD.HI.U32 R34, R11, R4, RZ ;  /* 0x000000040b227227 */ /* 0x000fe200078e00ff */
[----:B------:R-:W-:Y:S02]  /*42d0*/  @P2 SHF.R.U32.HI R3, RZ, R5, R40 ;  /* 0x00000005ff032219 */ /* 0x000fe40000011628 */
[----:B------:R-:W-:Y:S02]  /*42e0*/  SEL R9, R8, R33, !P0 ;  /* 0x0000002108097207 */ /* 0x000fe40004000000 */
[----:B------:R-:W-:Y:S01]  /*42f0*/  @P2 SHF.R.U32.HI R11, RZ, R5, R34 ;  /* 0x00000005ff0b2219 */ /* 0x000fe20000011622 */
[C---:B------:R-:W-:Y:S01]  /*4300*/  IMAD R10, R26.reuse, R3, RZ ;  /* 0x000000031a0a7224 */ /* 0x040fe200078e02ff */
[----:B------:R-:W-:Y:S01]  /*4310*/  SEL R3, R13, R38, !P4 ;  /* 0x000000260d037207 */ /* 0x000fe20006000000 */
[C---:B------:R-:W-:Y:S03]  /*4320*/  IMAD.HI.U32 R14, R9.reuse, R4, RZ ;  /* 0x00000004090e7227 */ /* 0x040fe600078e00ff */
[----:B------:R-:W-:Y:S01]  /*4330*/  ISETP.GE.AND P0, PT, R9, R10, PT ;  /* 0x0000000a0900720c */ /* 0x000fe20003f06270 */
[C---:B------:R-:W-:Y:S01]  /*4340*/  IMAD R12, R26.reuse, R11, RZ ;  /* 0x0000000b1a0c7224 */ /* 0x040fe200078e02ff */
[-C--:B------:R-:W-:Y:S04]  /*4350*/  SHF.R.U32.HI R14, RZ, R5.reuse, R14 ;  /* 0x00000005ff0e7219 */ /* 0x080fe8000001160e */
[----:B------:R-:W-:Y:S02]  /*4360*/  ISETP.GE.OR P0, PT, R3, R12, P0 ;  /* 0x0000000c0300720c */ /* 0x000fe40000706670 */
[----:B------:R-:W-:Y:S05]  /*4370*/  SEL R15, R9, R14, !P2 ;  /* 0x0000000e090f7207 */ /* 0x000fea0005000000 */
[----:B------:R-:W-:Y:S04]  /*4380*/  IMAD.MOV R14, RZ, RZ, -R15 ;  /* 0x000000ffff0e7224 */ /* 0x000fe800078e0a0f */
[----:B------:R-:W-:Y:S02]  /*4390*/  IMAD R14, R26, R14, R9 ;  /* 0x0000000e1a0e7224 */ /* 0x000fe400078e0209 */
[C---:B------:R-:W-:Y:S05]  /*43a0*/  @!P0 IMAD.HI.U32 R10, R3.reuse, R4, RZ ;  /* 0x00000004030a8227 */ /* 0x040fea00078e00ff */
[----:B------:R-:W-:Y:S04]  /*43b0*/  @!P0 SHF.R.U32.HI R10, RZ, R5, R10 ;  /* 0x00000005ff0a8219 */ /* 0x000fe8000001160a */
[----:B------:R-:W-:Y:S01]  /*43c0*/  @!P0 SEL R0, R3, R10, !P2 ;  /* 0x0000000a03008207 */ /* 0x000fe20005000000 */
[----:B------:R-:W-:Y:S03]  /*43d0*/  IMAD.MOV R10, RZ, RZ, -R3 ;  /* 0x000000ffff0a7224 */ /* 0x000fe600078e0a03 */
[----:B------:R-:W-:Y:S01]  /*43e0*/  @!P0 IADD3 R15, PT, PT, R15, -R0, RZ ;  /* 0x800000000f0f8210 */ /* 0x000fe20007ffe0ff */
[----:B------:R-:W-:Y:S01]  /*43f0*/  @!P0 IMAD R0, R11, R14, R0 ;  /* 0x0000000e0b008224 */ /* 0x000fe200078e0200 */
[----:B------:R-:W-:Y:S01]  /*4400*/  IADD3 R11, PT, PT, -R9, RZ, RZ ;  /* 0x000000ff090b7210 */ /* 0x000fe20007ffe1ff */
[----:B------:R-:W-:Y:S02]  /*4410*/  IMAD R13, R2, R10, R13 ;  /* 0x0000000a020d7224 */ /* 0x000fe400078e020d */
[----:B------:R-:W-:Y:S02]  /*4420*/  @!P0 IMAD R9, R15, R26, R3 ;  /* 0x0000001a0f098224 */ /* 0x000fe400078e0203 */
[----:B------:R-:W-:Y:S02]  /*4430*/  @!P0 IMAD.MOV.U32 R3, RZ, RZ, R0 ;  /* 0x000000ffff038224 */ /* 0x000fe400078e0000 */
[----:B------:R-:W-:Y:S02]  /*4440*/  IMAD R8, R6, R11, R8 ;  /* 0x0000000b06087224 */ /* 0x000fe400078e0208 */
[----:B------:R-:W-:Y:S02]  /*4450*/  IMAD R13, R3, R2, R13 ;  /* 0x00000002030d7224 */ /* 0x000fe400078e020d */
[----:B------:R-:W-:Y:S02]  /*4460*/  IMAD R8, R9, R6, R8 ;  /* 0x0000000609087224 */ /* 0x000fe400078e0208 */
.L_x_73:
[----:B------:R-:W-:Y:S05]  /*4470*/  BRA.U UP1, `(.L_x_74) ;  /* 0x0000000101107547 */ /* 0x000fea000b800000 */
[----:B------:R-:W-:Y:S04]  /*4480*/  MOV R0, UR6 ;  /* 0x0000000600007c02 */ /* 0x000fe80008000f00 */
[----:B------:R-:W-:Y:S04]  /*4490*/  SHF.L.U32 R3, R0, 0x1f, RZ ;  /* 0x0000001f00037819 */ /* 0x000fe800000006ff */
[----:B------:R-:W2:Y:S02]  /*44a0*/  SYNCS.PHASECHK.TRANS64.TRYWAIT P0, [UR7+0x88], R3 ;  /* 0x00008803ff0075a7 */ /* 0x000ea40008001107 */
[----:B--2---:R-:W-:Y:S05]  /*44b0*/  @!P0 BRA `(.L_x_75) ;  /* 0x0000004800108947 */ /* 0x004fea0003800000 */
.L_x_74:
[----:B------:R-:W-:Y:S02]  /*44c0*/  R2UR UR35, R21 ;  /* 0x00000000152372ca */ /* 0x000fe400000e0000 */
[----:B------:R-:W-:Y:S02]  /*44d0*/  R2UR UR34, R20 ;  /* 0x00000000142272ca */ /* 0x000fe400000e0000 */
[----:B------:R-:W-:Y:S02]  /*44e0*/  ISETP.NE.U32.AND P2, PT, RZ, UR4, PT ;  /* 0x00000004ff007c0c */ /* 0x000fe4000bf45070 */
[----:B------:R-:W-:Y:S02]  /*44f0*/  SHF.L.U32 R12, R32, 0x1f, RZ ;  /* 0x0000001f200c7819 */ /* 0x000fe400000006ff */
[----:B------:R-:W-:Y:S05]  /*4500*/  ISETP.NE.AND.EX P2, PT, RZ, UR5, PT, P2 ;  /* 0x00000005ff007c0c */ /* 0x000fea000bf45320 */
[----:B------:R-:W-:Y:S02]  /*4510*/  USHF.L.U32 UR35, UR35, 0x7, URZ ;  /* 0x0000000723237899 */ /* 0x000fe400080006ff */
[----:B------:R-:W-:Y:S01]  /*4520*/  USHF.L.U32 UR34, UR34, 0x6, URZ ;  /* 0x0000000622227899 */ /* 0x000fe200080006ff */
[----:B------:R-:W-:Y:S11]  /*4530*/  BRA.U !UP3, `(.L_x_76) ;  /* 0x000000010b347547 */ /* 0x000ff6000b800000 */
[----:B------:R-:W-:Y:S01]  /*4540*/  UPLOP3.LUT UP0, UPT, UPT, UPT, UP2, 0x80, 0x8 ;  /* 0x000000000008789c */ /* 0x000fe20003f0f020 */
[----:B--2---:R-:W-:Y:S02]  /*4550*/  HFMA2 R0, -RZ, RZ, 0, 5.9604644775390625e-08 ;  /* 0x00000001ff007431 */ /* 0x004fe400000001ff */
[----:B------:R-:W-:Y:S03]  /*4560*/  IMAD.MOV.U32 R67, RZ, RZ, 0x1 ;  /* 0x00000001ff437424 */ /* 0x000fe600078e00ff */
[----:B------:R-:W-:Y:S05]  /*4570*/  PLOP3.LUT P0, PT, PT, PT, UP0, 0x80, 0x8 ;  /* 0x000000000008781c */ /* 0x000fea0003f0f008 */
[----:B------:R-:W2:Y:S01]  /*4580*/  @UP0 LDCU.64 UR10, c[0x0][0x888] ;  /* 0x00011100ff0a07ac */ /* 0x000ea20008000a00 */
[----:B------:R-:W-:Y:S07]  /*4590*/  @UP0 UIMAD UR8, UR52, UR4, URZ ;  /* 0x00000004340802a4 */ /* 0x000fee000f8e02ff */
[----:B------:R-:W-:Y:S01]  /*45a0*/  @!P0 PRMT R67, R0, 0x7610, R67 ;  /* 0x0000761000438816 */ /* 0x000fe20000000043 */
[----:B--2---:R-:W-:Y:S03]  /*45b0*/  @UP0 UIMAD.WIDE UR10, UR8, 0x4, UR10 ;  /* 0x00000004080a08a5 */ /* 0x004fe6000f8e020a */
[----:B------:R-:W2:Y:S03]  /*45c0*/  @!UP0 LDCU UR8, c[0x0][0x880] ;  /* 0x00011000ff0887ac */ /* 0x000ea60008000800 */
[----:B------:R-:W-:Y:S01]  /*45d0*/  IMAD.U32 R10, RZ, RZ, UR10 ;  /* 0x0000000aff0a7e24 */ /* 0x000fe2000f8e00ff */
[----:B------:R-:W-:Y:S05]  /*45e0*/  MOV R11, UR11 ;  /* 0x0000000b000b7c02 */ /* 0x000fea0008000f00 */
[----:B------:R3:W5:Y:S02]  /*45f0*/  @P0 LDG.E R35, desc[UR46][R10.64] ;  /* 0x0000002e0a230981 */ /* 0x000764000c1e1900 */
[----:B--23--:R-:W-:Y:S07]  /*4600*/  @!P0 IMAD.U32 R35, RZ, RZ, UR8 ;  /* 0x00000008ff238e24 */ /* 0x00cfee000f8e00ff */
.L_x_76:
[----:B-----5:R-:W-:Y:S01]  /*4610*/  @!P2 FSETP.EQ.AND P0, PT, R35, RZ, PT ;  /* 0x000000ff2300a20b */ /* 0x020fe20003f02000 */
[----:B------:R-:W-:Y:S01]  /*4620*/  @!UPT UIADD3 URZ, UPT, UPT, URZ, URZ, URZ ;  /* 0x000000fffffff290 */ /* 0x000fe2000fffe0ff */
[----:B------:R-:W-:Y:S11]  /*4630*/  @!P2 BRA `(.L_x_77) ;  /* 0x000000000014a947 */ /* 0x000ff60003800000 */
[----:B------:R-:W-:Y:S02]  /*4640*/  LOP3.LUT P2, RZ, R67, 0xff, RZ, 0xc0, !PT ;  /* 0x000000ff43ff7812 */ /* 0x000fe4000784c0ff */
[----:B------:R-:W-:Y:S04]  /*4650*/  PLOP3.LUT P0, PT, PT, PT, UP0, 0x80, 0x8 ;  /* 0x000000000008781c */ /* 0x000fe80003f0f008 */
[----:B------:R-:W-:Y:S07]  /*4660*/  PLOP3.LUT P0, PT, P0, PT, PT, 0x8, 0x80 ;  /* 0x000000000080781c */ /* 0x000fee000070e170 */
[----:B------:R-:W-:Y:S11]  /*4670*/  @P2 FSETP.EQ.AND P0, PT, R35, RZ, PT ;  /* 0x000000ff2300220b */ /* 0x000ff60003f02000 */
[----:B------:R-:W-:Y:S02]  /*4680*/  @!UPT UIADD3 URZ, UPT, UPT, URZ, URZ, URZ ;  /* 0x000000fffffff290 */ /* 0x000fe4000fffe0ff */
.L_x_77:
[----:B------:R-:W3:Y:S01]  /*4690*/  SYNCS.PHASECHK.TRANS64.TRYWAIT P2, [UR7+0x60], R12 ;  /* 0x0000600cff0075a7 */ /* 0x000ee20008041107 */
[----:B------:R-:W-:Y:S04]  /*46a0*/  ELECT P4, URZ, PT ;  /* 0x0000000000ff782f */ /* 0x000fe80003880000 */
[----:B------:R-:W-:Y:S11]  /*46b0*/  PLOP3.LUT P4, PT, P0, P4, PT, 0xf2, 0x2f ;  /* 0x00000000002f781c */ /* 0x000ff60000789e72 */
[----:B------:R-:W-:Y:S02]  /*46c0*/  @!UPT UIADD3 URZ, UPT, UPT, URZ, URZ, URZ ;  /* 0x000000fffffff290 */ /* 0x000fe4000fffe0ff */
[----:B-1----:R-:W-:Y:S05]  /*46d0*/  @!P4 IADD3 R9, P0, PT, R36, 0x580, RZ ;  /* 0x000005802409c810 */ /* 0x002fea0007f1e0ff */
[----:B--2---:R-:W-:Y:S01]  /*46e0*/  @!P4 IMAD.X R0, RZ, RZ, R37, P0 ;  /* 0x000000ffff00c224 */ /* 0x004fe200000e0625 */
[----:B---3--:R-:W-:Y:S07]  /*46f0*/  @!P2 BRA `(.L_x_78) ;  /* 0x000000440098a947 */ /* 0x008fee0003800000 */
.L_x_165:
[----:B------:R-:W-:Y:S01]  /*4700*/  @!P4 R2UR UR8, R0 ;  /* 0x000000000008c2ca */ /* 0x000fe200000e0000 */
[----:B------:R-:W-:Y:S01]  /*4710*/  VOTEU.ALL UP1, P4 ;  /* 0x0000000000ff7886 */ /* 0x000fe20002020000 */
[----:B------:R-:W-:Y:S01]  /*4720*/  @!P4 R2UR UR9, R9 ;  /* 0x000000000909c2ca */ /* 0x000fe200000e0000 */
[----:B------:R-:W-:Y:S01]  /*4730*/  @!P4 IMAD.MOV.U32 R0, RZ, RZ, 0x2000 ;  /* 0x00002000ff00c424 */ /* 0x000fe200078e00ff */
[----:B------:R-:W-:Y:S01]  /*4740*/  UMOV UR10, 0x0 ;  /* 0x00000000000a7882 */ /* 0x000fe20000000000 */
[----:B------:R-:W-:Y:S01]  /*4750*/  UMOV UR11, 0x10000000 ;  /* 0x10000000000b7882 */ /* 0x000fe20000000000 */
[----:B------:R-:W-:Y:S01]  /*4760*/  @!UP1 UIADD3 UR32, UPT, UPT, UR7, 0x200, URZ ;  /* 0x0000020007209890 */ /* 0x000fe2000fffe0ff */
[----:B------:R-:W-:Y:S01]  /*4770*/  @!P4 IADD3 R9, P0, PT, R36, 0x580, RZ ;  /* 0x000005802409c810 */ /* 0x000fe20007f1e0ff */
[----:B------:R-:W-:Y:S01]  /*4780*/  VOTEU.ALL UP1, P4 ;  /* 0x0000000000ff7886 */ /* 0x000fe20002020000 */
[----:B------:R-:W-:Y:S04]  /*4790*/  UMOV UR36, UR52 ;  /* 0x0000003400247c82 */ /* 0x000fe80008000000 */
[----:B------:R-:W-:Y:S01]  /*47a0*/  IMAD.U32 R11, RZ, RZ, UR8 ;  /* 0x00000008ff0b7e24 */ /* 0x000fe2000f8e00ff */
[----:B------:R-:W-:Y:S01]  /*47b0*/  UPRMT UR8, UR37, 0x654, UR33 ;  /* 0x0000065425087896 */ /* 0x000fe20008000021 */
[----:B------:R-:W-:Y:S03]  /*47c0*/  IMAD.U32 R10, RZ, RZ, UR9 ;  /* 0x00000009ff0a7e24 */ /* 0x000fe6000f8e00ff */
[----:B------:R-:W-:Y:S02]  /*47d0*/  @!P4 R2UR UR15, R11 ;  /* 0x000000000b0fc2ca */ /* 0x000fe400000e0000 */
[----:B------:R-:W-:Y:S11]  /*47e0*/  @!P4 R2UR UR14, R10 ;  /* 0x000000000a0ec2ca */ /* 0x000ff600000e0000 */
[----:B------:R-:W-:Y:S02]  /*47f0*/  @!UPT UIADD3 URZ, UPT, UPT, URZ, URZ, URZ ;  /* 0x000000fffffff290 */ /* 0x000fe4000fffe0ff */
[----:B------:R2:W-:Y:S01]  /*4800*/  @!UP1 UTMALDG.3D [UR32], [UR14], desc[UR10] ;  /* 0x00000a200e0095b4 */ /* 0x0005e20008011000 */
[----:B------:R3:W-:Y:S01]  /*4810*/  @!P4 SYNCS.ARRIVE.TRANS64.RED.A0TR RZ, [UR7+0x40], R0 ;  /* 0x00004000ffffc9a7 */ /* 0x0007e20008300407 */
[----:B------:R-:W-:Y:S01]  /*4820*/  SYNCS.ARRIVE.TRANS64.RED.A1T0 RZ, [UR8], RZ ;  /* 0x000000ffffff79a7 */ /* 0x000fe20008100408 */
[----:B---3--:R-:W-:Y:S01]  /*4830*/  @!P4 IMAD.X R0, RZ, RZ, R37, P0 ;  /* 0x000000ffff00c224 */ /* 0x008fe200000e0625 */
[----:B------:R-:W3:Y:S02]  /*4840*/  SYNCS.PHASECHK.TRANS64.TRYWAIT P2, [UR7+0x68], R12 ;  /* 0x0000680cff0075a7 */ /* 0x000ee40008041107 */
[----:B--23--:R-:W-:Y:S05]  /*4850*/  @!P2 BRA `(.L_x_79) ;  /* 0x000000440058a947 */ /* 0x00cfea0003800000 */
.L_x_167:
        /* <DEDUP_REMOVED lines=8> */
[----:B------:R-:W-:Y:S01]  /*48e0*/  @!UP1 UIADD3 UR24, UPT, UPT, UR7, 0x2200, URZ ;  /* 0x0000220007189890 */ /* 0x000fe2000fffe0ff */
[----:B------:R-:W-:Y:S01]  /*48f0*/  VOTEU.ALL UP1, P4 ;  /* 0x0000000000ff7886 */ /* 0x000fe20002020000 */
[----:B------:R-:W-:Y:S01]  /*4900*/  UMOV UR27, UR35 ;  /* 0x00000023001b7c82 */ /* 0x000fe20008000000 */
[----:B------:R-:W-:Y:S02]  /*4910*/  UMOV UR28, UR52 ;  /* 0x00000034001c7c82 */ /* 0x000fe40008000000 */
[----:B------:R-:W-:Y:S01]  /*4920*/  IMAD.U32 R11, RZ, RZ, UR8 ;  /* 0x00000008ff0b7e24 */ /* 0x000fe2000f8e00ff */
[----:B------:R-:W-:Y:S01]  /*4930*/  UPRMT UR8, UR37, 0x654, UR25 ;  /* 0x0000065425087896 */ /* 0x000fe20008000019 */
[----:B------:R-:W-:Y:S02]  /*4940*/  IMAD.U32 R10, RZ, RZ, UR9 ;  /* 0x00000009ff0a7e24 */ /* 0x000fe4000f8e00ff */
[----:B------:R-:W-:Y:S01]  /*4950*/  @!P4 IMAD.X R20, RZ, RZ, R37, P0 ;  /* 0x000000ffff14c224 */ /* 0x000fe200000e0625 */
[----:B------:R-:W-:Y:S02]  /*4960*/  @!P4 R2UR UR15, R11 ;  /* 0x000000000b0fc2ca */ /* 0x000fe400000e0000 */
[----:B------:R-:W-:Y:S11]  /*4970*/  @!P4 R2UR UR14, R10 ;  /* 0x000000000a0ec2ca */ /* 0x000ff600000e0000 */
[----:B------:R-:W-:Y:S02]  /*4980*/  @!UPT UIADD3 URZ, UPT, UPT, URZ, URZ, URZ ;  /* 0x000000fffffff290 */ /* 0x000fe4000fffe0ff */
[----:B------:R2:W-:Y:S01]  /*4990*/  @!UP1 UTMALDG.3D [UR24], [UR14], desc[UR10] ;  /* 0x00000a180e0095b4 */ /* 0x0005e20008011000 */
[----:B------:R2:W-:Y:S01]  /*49a0*/  @!P4 SYNCS.ARRIVE.TRANS64.RED.A0TR RZ, [UR7+0x48], R0 ;  /* 0x00004800ffffc9a7 */ /* 0x0005e20008300407 */
[----:B------:R-:W-:Y:S01]  /*49b0*/  SYNCS.ARRIVE.TRANS64.RED.A1T0 RZ, [UR8], RZ ;  /* 0x000000ffffff79a7 */ /* 0x000fe20008100408 */
[----:B------:R-:W3:Y:S02]  /*49c0*/  SYNCS.PHASECHK.TRANS64.TRYWAIT P2, [UR7+0x70], R12 ;  /* 0x0000700cff0075a7 */ /* 0x000ee40008041107 */
[----:B--23--:R-:W-:Y:S05]  /*49d0*/  @!P2 BRA `(.L_x_80) ;  /* 0x000000440010a947 */ /* 0x00cfea0003800000 */
.L_x_169:
[----:B------:R-:W2:Y:S01]  /*49e0*/  LDC.64 R14, c[0x0][0xb10] ;  /* 0x0002c400ff0e7b82 */ /* 0x000ea20000000a00 */
[----:B------:R-:W-:Y:S01]  /*49f0*/  @!P4 R2UR UR8, R20 ;  /* 0x000000001408c2ca */ /* 0x000fe200000e0000 */
[----:B------:R-:W-:Y:S01]  /*4a00*/  VOTEU.ALL UP1, P4 ;  /* 0x0000000000ff7886 */ /* 0x000fe20002020000 */
[----:B------:R-:W-:Y:S01]  /*4a10*/  @!P4 R2UR UR9, R21 ;  /* 0x000000001509c2ca */ /* 0x000fe200000e0000 */
[----:B------:R-:W-:Y:S01]  /*4a20*/  UMOV UR10, 0x0 ;  /* 0x00000000000a7882 */ /* 0x000fe20000000000 */
[----:B------:R-:W-:Y:S03]  /*4a30*/  UMOV UR11, 0x10000000 ;  /* 0x10000000000b7882 */ /* 0x000fe60000000000 */
[----:B------:R-:W3:Y:S01]  /*4a40*/  LDC.64 R10, c[0x0][0xb18] ;  /* 0x0002c600ff0a7b82 */ /* 0x000ee20000000a00 */
[----:B------:R-:W-:Y:S01]  /*4a50*/  @!UP1 UIADD3 UR18, UPT, UPT, UR34, 0x20, URZ ;  /* 0x0000002022129890 */ /* 0x000fe2000fffe0ff */
[----:B------:R-:W-:Y:S01]  /*4a60*/  @P3 SHF.R.U32.HI R24, RZ, 0x10, R29 ;  /* 0x00000010ff183819 */ /* 0x000fe2000001161d */
[----:B------:R-:W-:Y:S01]  /*4a70*/  @!UP1 UIADD3 UR16, UPT, UPT, UR7, 0x4200, URZ ;  /* 0x0000420007109890 */ /* 0x000fe2000fffe0ff */
[----:B------:R-:W-:Y:S01]  /*4a80*/  VIADD R27, R27, 0x1 ;  /* 0x000000011b1b7836 */ /* 0x000fe20000000000 */
[----:B------:R-:W-:Y:S03]  /*4a90*/  VOTEU.ALL UP1, P4 ;  /* 0x0000000000ff7886 */ /* 0x000fe60002020000 */
[----:B------:R-:W5:Y:S01]  /*4aa0*/  @!P1 LDC R0, c[0x0][0xb20] ;  /* 0x0002c800ff009b82 */ /* 0x000f620000000800 */
[----:B------:R-:W-:Y:S01]  /*4ab0*/  UMOV UR19, UR35 ;  /* 0x0000002300137c82 */ /* 0x000fe20008000000 */
[----:B------:R-:W-:Y:S01]  /*4ac0*/  IMAD.U32 R21, RZ, RZ, UR8 ;  /* 0x00000008ff157e24 */ /* 0x000fe2000f8e00ff */
[----:B------:R-:W-:Y:S05]  /*4ad0*/  UMOV UR20, UR52 ;  /* 0x0000003400147c82 */ /* 0x000fea0008000000 */
[----:B-1----:R-:W1:Y:S01]  /*4ae0*/  @!P1 LDC R3, c[0x0][0xb0c] ;  /* 0x0002c300ff039b82 */ /* 0x002e620000000800 */
[----:B------:R-:W-:Y:S01]  /*4af0*/  IMAD.U32 R20, RZ, RZ, UR9 ;  /* 0x00000009ff147e24 */ /* 0x000fe2000f8e00ff */
[----:B------:R-:W-:Y:S01]  /*4b00*/  UPRMT UR8, UR37, 0x654, UR17 ;  /* 0x0000065425087896 */ /* 0x000fe20008000011 */
[----:B------:R-:W-:Y:S03]  /*4b10*/  @!P4 R2UR UR15, R21 ;  /* 0x00000000150fc2ca */ /* 0x000fe600000e0000 */
[----:B------:R-:W-:Y:S01]  /*4b20*/  @!P4 R2UR UR14, R20 ;  /* 0x00000000140ec2ca */ /* 0x000fe200000e0000 */
[----:B------:R-:W-:Y:S11]  /*4b30*/  @!P4 IMAD.MOV.U32 R20, RZ, RZ, 0x2000 ;  /* 0x00002000ff14c424 */ /* 0x000ff600078e00ff */
[----:B------:R-:W-:Y:S01]  /*4b40*/  @!UPT UIADD3 URZ, UPT, UPT, URZ, URZ, URZ ;  /* 0x000000fffffff290 */ /* 0x000fe2000fffe0ff */
[----:B------:R1:W-:Y:S01]  /*4b50*/  @!UP1 UTMALDG.3D [UR16], [UR14], desc[UR10] ;  /* 0x00000a100e0095b4 */ /* 0x0003e20008011000 */
[----:B------:R1:W-:Y:S02]  /*4b60*/  @!P4 SYNCS.ARRIVE.TRANS64.RED.A0TR RZ, [UR7+0x50], R20 ;  /* 0x00005014ffffc9a7 */ /* 0x0003e40008300407 */
[----:B-1----:R-:W-:Y:S01]  /*4b70*/  @!P1 ISETP.NE.AND P2, PT, R3, 0x1, PT ;  /* 0x000000010300980c */ /* 0x002fe20003f45270 */
[C---:B--2---:R-:W-:Y:S01]  /*4b80*/  @!P1 IMAD.HI.U32 R14, R13.reuse, R14, RZ ;  /* 0x0000000e0d0e9227 */ /* 0x044fe200078e00ff */
[----:B---3--:R-:W-:Y:S03]  /*4b90*/  @!P1 ISETP.NE.AND P0, PT, R10, 0x1, PT ;  /* 0x000000010a00980c */ /* 0x008fe60003f05270 */
[C---:B------:R-:W-:Y:S01]  /*4ba0*/  @!P1 IMAD.HI.U32 R11, R8.reuse, R11, RZ ;  /* 0x0000000b080b9227 */ /* 0x040fe200078e00ff */
[----:B------:R-:W-:Y:S04]  /*4bb0*/  @!P1 SHF.R.U32.HI R14, RZ, R15, R14 ;  /* 0x0000000fff0e9219 */ /* 0x000fe8000001160e */
[----:B-----5:R-:W-:Y:S01]  /*4bc0*/  @!P1 SHF.R.U32.HI R9, RZ, R0, R11 ;  /* 0x00000000ff099219 */ /* 0x020fe2000001160b */
[----:B------:R-:W-:Y:S01]  /*4bd0*/  SYNCS.ARRIVE.TRANS64.RED.A1T0 RZ, [UR8], RZ ;  /* 0x000000ffffff79a7 */ /* 0x000fe20008100408 */
[----:B------:R-:W-:Y:S02]  /*4be0*/  @!P1 SEL R14, R13, R14, !P2 ;  /* 0x0000000e0d0e9207 */ /* 0x000fe40005000000 */
[----:B------:R-:W-:Y:S01]  /*4bf0*/  @!P1 SEL R9, R8, R9, !P0 ;  /* 0x0000000908099207 */ /* 0x000fe20004000000 */
[----:B------:R-:W1:Y:S04]  /*4c00*/  SYNCS.PHASECHK.TRANS64.TRYWAIT P5, [UR7+0x78], R12 ;  /* 0x0000780cff0075a7 */ /* 0x000e6800080a1107 */
[----:B------:R-:W-:Y:S02]  /*4c10*/  @!P1 IMAD.IADD R0, R9, 0x1, -R14 ;  /* 0x0000000109009824 */ /* 0x000fe400078e0a0e */
[----:B------:R-:W-:Y:S02]  /*4c20*/  @!P1 IMAD.IADD R9, R14, 0x1, -R9 ;  /* 0x000000010e099824 */ /* 0x000fe400078e0a09 */
[----:B------:R-:W-:Y:S02]  /*4c30*/  @!P1 IMAD R13, R0, R3, R13 ;  /* 0x00000003000d9224 */ /* 0x000fe400078e020d */
[----:B------:R-:W-:Y:S01]  /*4c40*/  @!P1 IMAD R8, R9, R10, R8 ;  /* 0x0000000a09089224 */ /* 0x000fe200078e0208 */
[----:B-1----:R-:W-:Y:S06]  /*4c50*/  @!P5 BRA `(.L_x_81) ;  /* 0x000000400088d947 */ /* 0x002fec0003800000 */
.L_x_171:
[----:B-1----:R-:W-:Y:S01]  /*4c60*/  @!P4 IADD3 R3, P0, PT, R36, 0x580, RZ ;  /* 0x000005802403c810 */ /* 0x002fe20007f1e0ff */
[----:B------:R-:W-:Y:S01]  /*4c70*/  VOTEU.ALL UP1, P4 ;  /* 0x0000000000ff7886 */ /* 0x000fe20002020000 */
[----:B------:R-:W-:Y:S01]  /*4c80*/  UMOV UR18, 0x0 ;  /* 0x0000000000127882 */ /* 0x000fe20000000000 */
[----:B------:R-:W-:Y:S01]  /*4c90*/  UMOV UR19, 0x10000000 ;  /* 0x1000000000137882 */ /* 0x000fe20000000000 */
[----:B------:R-:W-:Y:S01]  /*4ca0*/  @!P4 R2UR UR9, R3 ;  /* 0x000000000309c2ca */ /* 0x000fe200000e0000 */
[----:B------:R-:W-:Y:S01]  /*4cb0*/  @!P4 IMAD.X R0, RZ, RZ, R37, P0 ;  /* 0x000000ffff00c224 */ /* 0x000fe200000e0625 */
[----:B------:R-:W-:Y:S01]  /*4cc0*/  @!UP1 UIADD3 UR10, UPT, UPT, UR34, 0x30, URZ ;  /* 0x00000030220a9890 */ /* 0x000fe2000fffe0ff */
[----:B------:R-:W-:Y:S01]  /*4cd0*/  ISETP.NE.AND P0, PT, R27, 0x2, PT ;  /* 0x000000021b00780c */ /* 0x000fe20003f05270 */
[----:B------:R-:W-:Y:S01]  /*4ce0*/  UMOV UR11, UR35 ;  /* 0x00000023000b7c82 */ /* 0x000fe20008000000 */
[----:B------:R-:W-:Y:S01]  /*4cf0*/  UMOV UR12, UR52 ;  /* 0x00000034000c7c82 */ /* 0x000fe20008000000 */
[----:B------:R-:W-:Y:S01]  /*4d00*/  @!P4 R2UR UR8, R0 ;  /* 0x000000000008c2ca */ /* 0x000fe200000e0000 */
[----:B------:R-:W-:Y:S01]  /*4d10*/  IMAD.IADD R20, R8, 0x1, R66 ;  /* 0x0000000108147824 */ /* 0x000fe200078e0242 */
[----:B------:R-:W-:Y:S01]  /*4d20*/  @P3 R2UR UR52, R24 ;  /* 0x00000000183432ca */ /* 0x000fe200000e0000 */
[----:B------:R-:W-:Y:S01]  /*4d30*/  IMAD.IADD R21, R13, 0x1, R68 ;  /* 0x000000010d157824 */ /* 0x000fe200078e0244 */
[----:B------:R-:W-:Y:S02]  /*4d40*/  SEL R0, RZ, 0x1, P0 ;  /* 0x00000001ff007807 */ /* 0x000fe40000000000 */
[----:B------:R-:W-:Y:S01]  /*4d50*/  LOP3.LUT R32, R32, 0x1, RZ, 0x3c, !PT ;  /* 0x0000000120207812 */ /* 0x000fe200078e3cff */
[----:B------:R-:W-:Y:S01]  /*4d60*/  IMAD.U32 R10, RZ, RZ, UR9 ;  /* 0x00000009ff0a7e24 */ /* 0x000fe2000f8e00ff */
[----:B------:R-:W-:Y:S01]  /*4d70*/  @!UP1 UIADD3 UR9, UPT, UPT, UR7, 0x58, URZ ;  /* 0x0000005807099890 */ /* 0x000fe2000fffe0ff */
[----:B------:R-:W-:Y:S02]  /*4d80*/  LOP3.LUT R25, R25, R0, RZ, 0x3c, !PT ;  /* 0x0000000019197212 */ /* 0x000fe400078e3cff */
[----:B------:R-:W-:Y:S02]  /*4d90*/  SEL R27, R27, RZ, P0 ;  /* 0x000000ff1b1b7207 */ /* 0x000fe40000000000 */
[----:B------:R-:W-:Y:S01]  /*4da0*/  IMAD.U32 R11, RZ, RZ, UR8 ;  /* 0x00000008ff0b7e24 */ /* 0x000fe2000f8e00ff */
[----:B------:R-:W-:Y:S01]  /*4db0*/  @!P4 R2UR UR14, R10 ;  /* 0x000000000a0ec2ca */ /* 0x000fe200000e0000 */
[----:B------:R-:W-:Y:S01]  /*4dc0*/  @!UP1 UIADD3 UR8, UPT, UPT, UR7, 0x6200, URZ ;  /* 0x0000620007089890 */ /* 0x000fe2000fffe0ff */
[----:B------:R-:W-:Y:S02]  /*4dd0*/  VOTEU.ALL UP1, P4 ;  /* 0x0000000000ff7886 */ /* 0x000fe40002020000 */
[----:B------:R-:W-:Y:S11]  /*4de0*/  @!P4 R2UR UR15, R11 ;  /* 0x000000000b0fc2ca */ /* 0x000ff600000e0000 */
[----:B------:R-:W-:Y:S02]  /*4df0*/  @!UPT UIADD3 URZ, UPT, UPT, URZ, URZ, URZ ;  /* 0x000000fffffff290 */ /* 0x000fe4000fffe0ff */
[----:B------:R2:W-:Y:S01]  /*4e00*/  @!UP1 UTMALDG.3D [UR8], [UR14], desc[UR18] ;  /* 0x000012080e0095b4 */ /* 0x0005e20008011000 */
[----:B------:R2:W-:Y:S01]  /*4e10*/  @!P4 SYNCS.ARRIVE.TRANS64.RED.A0TR RZ, [UR7+0x58], R23 ;  /* 0x00005817ffffc9a7 */ /* 0x0005e20008300407 */
[----:B------:R-:W-:Y:S01]  /*4e20*/  UPLOP3.LUT UP1, UPT, UPT, UPT, UPT, 0x80, 0x8 ;  /* 0x000000000008789c */ /* 0x000fe20003f2f070 */
[----:B------:R-:W-:Y:S01]  /*4e30*/  SYNCS.ARRIVE.TRANS64.RED.A1T0 RZ, [UR13], RZ ;  /* 0x000000ffffff79a7 */ /* 0x000fe2000810040d */
[----:B------:R-:W-:Y:S09]  /*4e40*/  @P3 BRA `(.L_x_82) ;  /* 0xfffffff000903947 */ /* 0x000ff2000383ffff */
[----:B------:R-:W-:-:S04]  /*4e50*/  SHF.L.U32 R3, R32, 0x1f, RZ ;  /* 0x0000001f20037819 */ /* 0x000fc800000006ff */
[----:B------:R-:W1:Y:S02]  /*4e60*/  SYNCS.PHASECHK.TRANS64.TRYWAIT P0, [UR7+0x60], R3 ;  /* 0x00006003ff0075a7 */ /* 0x000e640008001107 */
[----:B-1----:R-:W-:Y:S05]  /*4e70*/  @!P0 BRA `(.L_x_83) ;  /* 0x0000004000188947 */ /* 0x002fea0003800000 */
.L_x_173:
[----:B------:R-:W3:Y:S02]  /*4e80*/  SYNCS.PHASECHK.TRANS64.TRYWAIT P0, [UR7+0x68], R3 ;  /* 0x00006803ff0075a7 */ /* 0x000ee40008001107 */
[----:B---3--:R-:W-:Y:S05]  /*4e90*/  @!P0 BRA `(.L_x_84) ;  /* 0x0000004000288947 */ /* 0x008fea0003800000 */
.L_x_175:
[----:B------:R-:W3:Y:S02]  /*4ea0*/  SYNCS.PHASECHK.TRANS64.TRYWAIT P0, [UR7+0x70], R3 ;  /* 0x00007003ff0075a7 */ /* 0x000ee40008001107 */
[----:B---3--:R-:W-:Y:S05]  /*4eb0*/  @!P0 BRA `(.L_x_85) ;  /* 0x0000004000388947 */ /* 0x008fea0003800000 */
.L_x_177:
[----:B-1----:R-:W-:-:S07]  /*4ec0*/  MOV R0, UR7 ;  /* 0x0000000700007c02 */ /* 0x002fce0008000f00 */
.L_x_86:
[----:B-1----:R-:W-:-:S04]  /*4ed0*/  SHF.L.U32 R3, R32, 0x1f, RZ ;  /* 0x0000001f20037819 */ /* 0x002fc800000006ff */
[----:B------:R1:W3:Y:S03]  /*4ee0*/  SYNCS.PHASECHK.TRANS64.TRYWAIT P0, [R0+URZ+0x78], R3 ;  /* 0x00007803000075a7 */ /* 0x0002e600080011ff */
[----:B---3--:R-:W-:Y:S05]  /*4ef0*/  @!P0 NANOSLEEP.SYNCS 0x989680 ;  /* 0x009896800000895d */ /* 0x008fea0003900000 */
[----:B------:R-:W3:Y:S02]  /*4f00*/  @!P0 SYNCS.PHASECHK.TRANS64 P0, [R0+URZ+0x78], R3 ;  /* 0x00007803000085a7 */ /* 0x000ee400080010ff */
[----:B--23--:R-:W-:Y:S05]  /*4f10*/  @P0 EXIT ;  /* 0x000000000000094d */ /* 0x00cfea0003800000 */
[----:B------:R-:W-:Y:S05]  /*4f20*/  BRA `(.L_x_86) ;  /* 0xfffffffc00e87947 */ /* 0x000fea000383ffff */
.L_x_71:
[----:B------:R-:W-:-:S06]  /*4f30*/  UISETP.GE.AND UP1, UPT, UR8, 0x4, UPT ;  /* 0x000000040800788c */ /* 0x000fcc000bf26270 */
[----:B------:R-:W-:-:S13]  /*4f40*/  PLOP3.LUT P0, PT, PT, PT, UP1, 0x80, 0x8 ;  /* 0x000000000008781c */ /* 0x000fda0003f0f018 */
[----:B------:R-:W-:Y:S05]  /*4f50*/  @!P0 EXIT ;  /* 0x000000000000894d */ /* 0x000fea0003800000 */
[----:B------:R-:W-:Y:S01]  /*4f60*/  BAR.SYNC.DEFER_BLOCKING 0x6, 0xa0 ;  /* 0x0182800000007b1d */ /* 0x000fe20000010000 */
[C---:B------:R-:W-:Y:S01]  /*4f70*/  IMAD.SHL.U32 R3, R81.reuse, 0x10, RZ ;  /* 0x0000001051037824 */ /* 0x040fe200078e00ff */
[C---:B------:R-:W-:Y:S01]  /*4f80*/  SHF.L.U32 R33, R81.reuse, 0x10, RZ ;  /* 0x0000001051217819 */ /* 0x040fe200000006ff */
[C---:B------:R-:W-:Y:S01]  /*4f90*/  IMAD.SHL.U32 R80, R81.reuse, 0x2, RZ ;  /* 0x0000000251507824 */ /* 0x040fe200078e00ff */
[----:B------:R-:W-:Y:S01]  /*4fa0*/  LOP3.LUT R82, R81, 0x60, RZ, 0xc0, !PT ;  /* 0x0000006051527812 */ /* 0x000fe200078ec0ff */
[----:B------:R-:W-:Y:S01]  /*4fb0*/  HFMA2 R77, -RZ, RZ, 0, 5.9604644775390625e-08 ;  /* 0x00000001ff4d7431 */ /* 0x000fe200000001ff */
[----:B------:R-:W-:Y:S02]  /*4fc0*/  UMOV UR36, 0x400 ;  /* 0x0000040000247882 */ /* 0x000fe40000000000 */
[----:B------:R-:W1:Y:S01]  /*4fd0*/  LDC R71, c[0x0][0x370] ;  /* 0x0000dc00ff477b82 */ /* 0x000e620000000800 */
[----:B------:R-:W-:Y:S01]  /*4fe0*/  ULEA UR36, UR37, UR36, 0x18 ;  /* 0x0000002425247291 */ /* 0x000fe2000f8ec0ff */
[----:B------:R-:W-:Y:S01]  /*4ff0*/  LOP3.LUT R5, R3, 0x60, RZ, 0xc0, !PT ;  /* 0x0000006003057812 */ /* 0x000fe200078ec0ff */
[----:B------:R-:W-:Y:S01]  /*5000*/  HFMA2 R75, -RZ, RZ, 0, 0 ;  /* 0x00000000ff4b7431 */ /* 0x000fe200000001ff */
[----:B------:R-:W-:Y:S01]  /*5010*/  LOP3.LUT R79, R81, 0x2, RZ, 0xc0, !PT ;  /* 0x00000002514f7812 */ /* 0x000fe200078ec0ff */
[----:B------:R-:W-:Y:S01]  /*5020*/  UIADD3 UR4, UPT, UPT, UR36, 0x200, URZ ;  /* 0x0000020024047890 */ /* 0x000fe2000fffe0ff */
[----:B------:R-:W-:Y:S01]  /*5030*/  LOP3.LUT R80, R5, 0xc, R80, 0xf8, !PT ;  /* 0x0000000c05507812 */ /* 0x000fe200078ef850 */
[----:B------:R-:W-:Y:S01]  /*5040*/  IMAD.MOV.U32 R30, RZ, RZ, RZ ;  /* 0x000000ffff1e7224 */ /* 0x000fe200078e00ff */
[----:B------:R-:W2:Y:S01]  /*5050*/  LDC R28, c[0x0][0xb0c] ;  /* 0x0002c300ff1c7b82 */ /* 0x000ea20000000800 */
[----:B------:R-:W-:Y:S01]  /*5060*/  LOP3.LUT R33, R33, 0x600000, RZ, 0xc0, !PT ;  /* 0x0060000021217812 */ /* 0x000fe200078ec0ff */
[----:B------:R-:W-:Y:S01]  /*5070*/  IMAD.MOV.U32 R85, RZ, RZ, RZ ;  /* 0x000000ffff557224 */ /* 0x000fe200078e00ff */
[----:B------:R-:W-:Y:S01]  /*5080*/  LOP3.LUT R80, R80, 0x790, R3, 0xf8, !PT ;  /* 0x0000079050507812 */ /* 0x000fe200078ef803 */
[----:B------:R-:W-:Y:S01]  /*5090*/  IMAD.U32 R73, RZ, RZ, UR4 ;  /* 0x00000004ff497e24 */ /* 0x000fe2000f8e00ff */
[----:B------:R-:W-:Y:S01]  /*50a0*/  LOP3.LUT R81, R81, 0x4, RZ, 0xc0, !PT ;  /* 0x0000000451517812 */ /* 0x000fe200078ec0ff */
[----:B------:R-:W4:Y:S01]  /*50b0*/  LDCU.64 UR54, c[0x0][0x348] ;  /* 0x00006900ff3677ac */ /* 0x000f220008000a00 */
[----:B------:R-:W-:Y:S01]  /*50c0*/  MOV R76, RZ ;  /* 0x000000ff004c7202 */ /* 0x000fe20000000f00 */
[----:B------:R-:W1:Y:S01]  /*50d0*/  LDC R69, c[0x0][0xb20] ;  /* 0x0002c800ff457b82 */ /* 0x000e620000000800 */
[----:B------:R-:W3:Y:S01]  /*50e0*/  LDS R0, [UR36+0x140] ;  /* 0x00014024ff007984 */ /* 0x000ee20008000800 */
[----:B------:R-:W-:Y:S01]  /*50f0*/  IMAD R80, R80, 0x4, R73 ;  /* 0x0000000450507824 */ /* 0x000fe200078e0249 */
[----:B------:R-:W1:Y:S03]  /*5100*/  LDCU.64 UR38, c[0x0][0x888] ;  /* 0x00011100ff2677ac */ /* 0x000e660008000a00 */
[--C-:B------:R-:W-:Y:S01]  /*5110*/  IMAD R79, R79, -0x10, R80.reuse ;  /* 0xfffffff04f4f7824 */ /* 0x100fe200078e0250 */
[----:B------:R-:W1:Y:S01]  /*5120*/  LDCU.64 UR44, c[0x0][0x890] ;  /* 0x00011200ff2c77ac */ /* 0x000e620008000a00 */
[----:B------:R-:W1:Y:S01]  /*5130*/  LDC R27, c[0x0][0xb30] ;  /* 0x0002cc00ff1b7b82 */ /* 0x000e620000000800 */
[----:B------:R-:W-:Y:S01]  /*5140*/  IMAD R78, R81, -0x10, R80 ;  /* 0xfffffff0514e7824 */ /* 0x000fe200078e0250 */
[----:B------:R-:W-:Y:S01]  /*5150*/  UMOV UR48, URZ ;  /* 0x000000ff00307c82 */ /* 0x000fe20008000000 */
[----:B------:R-:W-:-:S05]  /*5160*/  UMOV UR50, URZ ;  /* 0x000000ff00327c82 */ /* 0x000fca0008000000 */
[----:B------:R-:W1:Y:S08]  /*5170*/  LDC.64 R64, c[0x0][0xb10] ;  /* 0x0002c400ff407b82 */ /* 0x000e700000000a00 */
[----:B------:R-:W1:Y:S08]  /*5180*/  LDC.64 R24, c[0x0][0xb18] ;  /* 0x0002c600ff187b82 */ /* 0x000e700000000a00 */
[----:B------:R-:W1:Y:S08]  /*5190*/  LDC.64 R22, c[0x0][0xb28] ;  /* 0x0002ca00ff167b82 */ /* 0x000e700000000a00 */
[----:B------:R-:W1:Y:S01]  /*51a0*/  LDC.64 R62, c[0x0][0x8b0] ;  /* 0x00022c00ff3e7b82 */ /* 0x000e620000000a00 */
[----:B---3--:R-:W-:-:S07]  /*51b0*/  IMAD.IADD R33, R0, 0x1, R33 ;  /* 0x0000000100217824 */ /* 0x008fce00078e0221 */
[----:B------:R-:W3:Y:S08]  /*51c0*/  LDC.64 R60, c[0x0][0x8a8] ;  /* 0x00022a00ff3c7b82 */ /* 0x000ef00000000a00 */
[----:B--2-4-:R-:W1:Y:S02]  /*51d0*/  LDC R70, c[0x0][0x374] ;  /* 0x0000dd00ff467b82 */ /* 0x014e640000000800 */
.L_x_130:
[----:B------:R-:W-:Y:S02]  /*51e0*/  LEA R0, R85, UR36, 0x3 ;  /* 0x0000002455007c11 */ /* 0x000fe4000f8e18ff */
[----:B------:R-:W-:Y:S02]  /*51f0*/  SHF.L.U32 R3, R75, 0x1f, RZ ;  /* 0x0000001f4b037819 */ /* 0x000fe400000006ff */
[----:B-1----:R-:W-:Y:S02]  /*5200*/  LEA R16, R85, UR36, 0x4 ;  /* 0x0000002455107c11 */ /* 0x002fe4000f8e20ff */
[----:B------:R-:W2:Y:S02]  /*5210*/  SYNCS.PHASECHK.TRANS64.TRYWAIT P0, [R0+URZ+0x90], R3 ;  /* 0x00009003000075a7 */ /* 0x000ea400080011ff */
[----:B--23--:R-:W-:Y:S05]  /*5220*/  @!P0 BRA `(.L_x_87) ;  /* 0x0000003c00748947 */ /* 0x00cfea0003800000 */
.L_x_178:
[----:B------:R-:W4:Y:S01]  /*5230*/  LDC.64 R12, c[0x0][0xb10] ;  /* 0x0002c400ff0c7b82 */ /* 0x000f220000000a00 */
[----:B------:R-:W3:Y:S01]  /*5240*/  LDS.128 R16, [R16+0x120] ;  /* 0x0001200010107984 */ /* 0x000ee20000000c00 */
[----:B-1----:R-:W-:Y:S01]  /*5250*/  ISETP.NE.AND P1, PT, R27, 0x1, PT ;  /* 0x000000011b00780c */ /* 0x002fe20003f25270 */
[----:B--2---:R-:W-:Y:S01]  /*5260*/  VIADD R0, R0, 0xa0 ;  /* 0x000000a000007836 */ /* 0x004fe20000000000 */
[----:B------:R-:W-:Y:S04]  /*5270*/  ISETP.GE.AND P0, PT, R26, 0x1, PT ;  /* 0x000000011a00780c */ /* 0x000fe80003f06270 */
[----:B------:R-:W1:Y:S01]  /*5280*/  LDC.64 R10, c[0x0][0xb18] ;  /* 0x0002c600ff0a7b82 */ /* 0x000e620000000a00 */
[----:B------:R-:W-:Y:S01]  /*5290*/  PRMT R0, RZ, 0x654, R0 ;  /* 0x00000654ff007816 */ /* 0x000fe20000000000 */
[----:B------:R-:W-:Y:S01]  /*52a0*/  @!PT LDS RZ, [RZ] ;  /* 0x00000000fffff984 */ /* 0x000fe20000000800 */
[----:B------:R-:W-:Y:S01]  /*52b0*/  @!PT LDS RZ, [RZ] ;  /* 0x00000000fffff984 */ /* 0x000fe20000000800 */
[----:B------:R-:W-:Y:S01]  /*52c0*/  @!PT LDS RZ, [RZ] ;  /* 0x00000000fffff984 */ /* 0x000fe20000000800 */
[----:B------:R-:W-:Y:S01]  /*52d0*/  @!PT LDS RZ, [RZ] ;  /* 0x00000000fffff984 */ /* 0x000fe20000000800 */
[----:B------:R2:W-:Y:S06]  /*52e0*/  MEMBAR.ALL.CTA ;  /* 0x0000000000007992 */ /* 0x0005ec0000008000 */
[----:B--2---:R-:W2:Y:S01]  /*52f0*/  FENCE.VIEW.ASYNC.S ;  /* 0x00000000000073c6 */ /* 0x004ea20000000000 */
[----:B------:R-:W1:Y:S08]  /*5300*/  @!P1 LDC R14, c[0x0][0xb20] ;  /* 0x0002c800ff0e9b82 */ /* 0x000e700000000800 */
[----:B------:R-:W1:Y:S01]  /*5310*/  @!P1 LDC R9, c[0x0][0xb0c] ;  /* 0x0002c300ff099b82 */ /* 0x000e620000000800 */
[----:B--2---:R2:W-:Y:S01]  /*5320*/  SYNCS.ARRIVE.TRANS64.RED.A1T0 RZ, [R0+URZ], RZ ;  /* 0x000000ff00ff79a7 */ /* 0x0045e200081004ff */
[----:B---3--:R-:W-:Y:S04]  /*5330*/  LOP3.LUT P4, RZ, R18, 0x1, RZ, 0xc0, !PT ;  /* 0x0000000112ff7812 */ /* 0x008fe8000788c0ff */
[----:B------:R-:W-:Y:S09]  /*5340*/  P2R R83, PR, RZ, 0x10 ;  /* 0x00000010ff537803 */ /* 0x000ff20000000000 */
[----:B------:R-:W-:Y:S02]  /*5350*/  @P4 MOV R31, R16 ;  /* 0x00000010001f4202 */ /* 0x000fe40000000f00 */
[----:B------:R-:W-:Y:S01]  /*5360*/  @P4 LOP3.LUT R29, R17, 0xffff, RZ, 0xc0, !PT ;  /* 0x0000ffff111d4812 */ /* 0x000fe200078ec0ff */
[----:B--2-4-:R-:W-:Y:S06]  /*5370*/  @!P0 BRA `(.L_x_88) ;  /* 0x0000000000a48947 */ /* 0x014fec0003800000 */
[----:B------:R-:W-:Y:S01]  /*5380*/  IMAD.HI.U32 R36, R70, R25, RZ ;  /* 0x0000001946247227 */ /* 0x000fe200078e00ff */
[----:B------:R-:W-:Y:S02]  /*5390*/  ISETP.NE.AND P0, PT, R24, 0x1, PT ;  /* 0x000000011800780c */ /* 0x000fe40003f05270 */
[----:B------:R-:W-:Y:S01]  /*53a0*/  ISETP.NE.AND P2, PT, R26, 0x1, PT ;  /* 0x000000011a00780c */ /* 0x000fe20003f45270 */
[-C--:B------:R-:W-:Y:S01]  /*53b0*/  IMAD.HI.U32 R34, R71, R64.reuse, RZ ;  /* 0x0000004047227227 */ /* 0x080fe200078e00ff */
[----:B------:R-:W-:Y:S02]  /*53c0*/  SHF.R.U32.HI R37, RZ, R69, R36 ;  /* 0x00000045ff257219 */ /* 0x000fe40000011624 */
[----:B------:R-:W-:Y:S01]  /*53d0*/  ISETP.NE.AND P3, PT, R28, 0x1, PT ;  /* 0x000000011c00780c */ /* 0x000fe20003f65270 */
[----:B------:R-:W-:Y:S01]  /*53e0*/  IMAD.HI.U32 R40, R29, R25, RZ ;  /* 0x000000191d287227 */ /* 0x000fe200078e00ff */
[----:B------:R-:W-:Y:S02]  /*53f0*/  SHF.R.U32.HI R34, RZ, R65, R34 ;  /* 0x00000041ff227219 */ /* 0x000fe40000011622 */
[----:B------:R-:W-:Y:S01]  /*5400*/  SEL R3, R70, R37, !P0 ;  /* 0x0000002546037207 */ /* 0x000fe20004000000 */
[----:B------:R-:W-:Y:S01]  /*5410*/  IMAD.HI.U32 R38, R31, R64, RZ ;  /* 0x000000401f267227 */ /* 0x000fe200078e00ff */
[----:B------:R-:W-:Y:S03]  /*5420*/  SEL R7, R71, R34, !P3 ;  /* 0x0000002247077207 */ /* 0x000fe60005800000 */
[-C--:B------:R-:W-:Y:S01]  /*5430*/  IMAD.HI.U32 R34, R3, R22.reuse, RZ ;  /* 0x0000001603227227 */ /* 0x080fe200078e00ff */
[----:B------:R-:W-:Y:S03]  /*5440*/  SHF.R.U32.HI R38, RZ, R65, R38 ;  /* 0x00000041ff267219 */ /* 0x000fe60000011626 */
[----:B------:R-:W-:Y:S01]  /*5450*/  IMAD.HI.U32 R36, R7, R22, RZ ;  /* 0x0000001607247227 */ /* 0x000fe200078e00ff */
[----:B------:R-:W-:Y:S02]  /*5460*/  @P2 SHF.R.U32.HI R3, RZ, R23, R34 ;  /* 0x00000017ff032219 */ /* 0x000fe40000011622 */
[----:B------:R-:W-:Y:S02]  /*5470*/  SHF.R.U32.HI R34, RZ, R69, R40 ;  /* 0x00000045ff227219 */ /* 0x000fe40000011628 */
[----:B------:R-:W-:Y:S01]  /*5480*/  @P2 SHF.R.U32.HI R7, RZ, R23, R36 ;  /* 0x00000017ff072219 */ /* 0x000fe20000011624 */
[C---:B------:R-:W-:Y:S01]  /*5490*/  IMAD R2, R26.reuse, R3, RZ ;  /* 0x000000031a027224 */ /* 0x040fe200078e02ff */
[----:B------:R-:W-:Y:S02]  /*54a0*/  SEL R5, R29, R34, !P0 ;  /* 0x000000221d057207 */ /* 0x000fe40004000000 */
[----:B------:R-:W-:Y:S01]  /*54b0*/  SEL R3, R31, R38, !P3 ;  /* 0x000000261f037207 */ /* 0x000fe20005800000 */
[----:B------:R-:W-:Y:S01]  /*54c0*/  IMAD R4, R26, R7, RZ ;  /* 0x000000071a047224 */ /* 0x000fe200078e02ff */
[C---:B------:R-:W-:Y:S01]  /*54d0*/  ISETP.GE.AND P0, PT, R5.reuse, R2, PT ;  /* 0x000000020500720c */ /* 0x040fe20003f06270 */
[----:B------:R-:W-:Y:S03]  /*54e0*/  IMAD.HI.U32 R6, R5, R22, RZ ;  /* 0x0000001605067227 */ /* 0x000fe600078e00ff */
[----:B------:R-:W-:Y:S01]  /*54f0*/  ISETP.GE.OR P0, PT, R3, R4, P0 ;  /* 0x000000040300720c */ /* 0x000fe20000706670 */
[----:B------:R-:W-:Y:S01]  /*5500*/  IMAD.MOV R4, RZ, RZ, -R3 ;  /* 0x000000ffff047224 */ /* 0x000fe200078e0a03 */
[-C--:B------:R-:W-:Y:S03]  /*5510*/  SHF.R.U32.HI R6, RZ, R23.reuse, R6 ;  /* 0x00000017ff067219 */ /* 0x080fe60000011606 */
[----:B------:R-:W-:Y:S01]  /*5520*/  IMAD R31, R28, R4, R31 ;  /* 0x000000041c1f7224 */ /* 0x000fe200078e021f */
[----:B------:R-:W-:Y:S05]  /*5530*/  SEL R15, R5, R6, !P2 ;  /* 0x00000006050f7207 */ /* 0x000fea0005000000 */
[----:B------:R-:W-:Y:S02]  /*5540*/  IMAD.MOV R6, RZ, RZ, -R15 ;  /* 0x000000ffff067224 */ /* 0x000fe400078e0a0f */
[C---:B------:R-:W-:Y:S04]  /*5550*/  @!P0 IMAD.HI.U32 R2, R3.reuse, R22, RZ ;  /* 0x0000001603028227 */ /* 0x040fe800078e00ff */
[----:B------:R-:W-:Y:S01]  /*5560*/  IMAD R6, R26, R6, R5 ;  /* 0x000000061a067224 */ /* 0x000fe200078e0205 */
[----:B------:R-:W-:Y:S04]  /*5570*/  @!P0 SHF.R.U32.HI R2, RZ, R23, R2 ;  /* 0x00000017ff028219 */ /* 0x000fe80000011602 */
[----:B------:R-:W-:Y:S02]  /*5580*/  @!P0 SEL R0, R3, R2, !P2 ;  /* 0x0000000203008207 */ /* 0x000fe40005000000 */
[----:B------:R-:W-:Y:S02]  /*5590*/  IADD3 R2, PT, PT, -R5, RZ, RZ ;  /* 0x000000ff05027210 */ /* 0x000fe40007ffe1ff */
[----:B------:R-:W-:Y:S01]  /*55a0*/  @!P0 IADD3 R8, PT, PT, R15, -R0, RZ ;  /* 0x800000000f088210 */ /* 0x000fe20007ffe0ff */
[----:B------:R-:W-:Y:S02]  /*55b0*/  @!P0 IMAD R0, R7, R6, R0 ;  /* 0x0000000607008224 */ /* 0x000fe400078e0200 */
[----:B------:R-:W-:Y:S02]  /*55c0*/  IMAD R29, R24, R2, R29 ;  /* 0x00000002181d7224 */ /* 0x000fe400078e021d */
[----:B------:R-:W-:Y:S02]  /*55d0*/  @!P0 IMAD R5, R8, R26, R3 ;  /* 0x0000001a08058224 */ /* 0x000fe400078e0203 */
[----:B------:R-:W-:Y:S04]  /*55e0*/  @!P0 IMAD.MOV.U32 R3, RZ, RZ, R0 ;  /* 0x000000ffff038224 */ /* 0x000fe800078e0000 */
[----:B------:R-:W-:Y:S02]  /*55f0*/  IMAD R31, R3, R28, R31 ;  /* 0x0000001c031f7224 */ /* 0x000fe400078e021f */
[----:B------:R-:W-:Y:S07]  /*5600*/  IMAD R29, R5, R24, R29 ;  /* 0x00000018051d7224 */ /* 0x000fee00078e021d */
.L_x_88:
[----:B-1----:R-:W-:Y:S01]  /*5610*/  @!P1 ISETP.NE.AND P0, PT, R10, 0x1, PT ;  /* 0x000000010a00980c */ /* 0x002fe20003f05270 */
[----:B------:R-:W-:Y:S01]  /*5620*/  @!P1 IMAD.HI.U32 R3, R29, R11, RZ ;  /* 0x0000000b1d039227 */ /* 0x000fe200078e00ff */
[----:B------:R-:W-:Y:S01]  /*5630*/  R2UR UR42, R21 ;  /* 0x00000000152a72ca */ /* 0x000fe200000e0000 */
[----:B------:R-:W-:Y:S01]  /*5640*/  BSSY.RECONVERGENT B6, `(.L_x_89) ;  /* 0x0000031000067945 */ /* 0x000fe20003800200 */
[----:B------:R-:W-:Y:S01]  /*5650*/  R2UR UR41, R20 ;  /* 0x00000000142972ca */ /* 0x000fe200000e0000 */
[----:B------:R-:W-:Y:S01]  /*5660*/  @!P1 IMAD.HI.U32 R0, R31, R12, RZ ;  /* 0x0000000c1f009227 */ /* 0x000fe200078e00ff */
[----:B------:R-:W-:Y:S02]  /*5670*/  @!P1 SHF.R.U32.HI R2, RZ, R14, R3 ;  /* 0x0000000eff029219 */ /* 0x000fe40000011603 */
[----:B------:R-:W-:Y:S01]  /*5680*/  @!P1 ISETP.NE.AND P2, PT, R9, 0x1, PT ;  /* 0x000000010900980c */ /* 0x000fe20003f45270 */
[----:B------:R-:W-:Y:S01]  /*5690*/  VIADD R85, R85, 0x1 ;  /* 0x0000000155557836 */ /* 0x000fe20000000000 */
[----:B------:R-:W-:Y:S02]  /*56a0*/  @!P1 SEL R2, R29, R2, !P0 ;  /* 0x000000021d029207 */ /* 0x000fe40004000000 */
[----:B------:R-:W-:Y:S02]  /*56b0*/  @!P1 SHF.R.U32.HI R0, RZ, R13, R0 ;  /* 0x0000000dff009219 */ /* 0x000fe40000011600 */
[----:B------:R-:W-:Y:S01]  /*56c0*/  LOP3.LUT P0, RZ, R73, 0x1b0, RZ, 0xc0, !PT ;  /* 0x000001b049ff7812 */ /* 0x000fe2000780c0ff */
[----:B------:R-:W-:Y:S01]  /*56d0*/  USHF.L.U32 UR42, UR42, 0x7, URZ ;  /* 0x000000072a2a7899 */ /* 0x000fe200080006ff */
[----:B------:R-:W-:Y:S01]  /*56e0*/  @!P1 SEL R3, R31, R0, !P2 ;  /* 0x000000001f039207 */ /* 0x000fe20005000000 */
[----:B------:R-:W-:Y:S01]  /*56f0*/  USHF.L.U32 UR41, UR41, 0x6, URZ ;  /* 0x0000000629297899 */ /* 0x000fe200080006ff */
[----:B------:R-:W-:Y:S03]  /*5700*/  @P4 SHF.R.U32.HI R74, RZ, 0x10, R17 ;  /* 0x00000010ff4a4819 */ /* 0x000fe60000011611 */
[----:B------:R-:W-:Y:S02]  /*5710*/  @!P1 IMAD.IADD R0, R2, 0x1, -R3 ;  /* 0x0000000102009824 */ /* 0x000fe400078e0a03 */
[----:B------:R-:W-:Y:S02]  /*5720*/  @!P1 IMAD.IADD R2, R3, 0x1, -R2 ;  /* 0x0000000103029824 */ /* 0x000fe400078e0a02 */
[----:B------:R-:W-:Y:S02]  /*5730*/  @!P1 IMAD R31, R0, R9, R31 ;  /* 0x00000009001f9224 */ /* 0x000fe400078e021f */
[----:B------:R-:W-:Y:S01]  /*5740*/  @!P1 IMAD R29, R2, R10, R29 ;  /* 0x0000000a021d9224 */ /* 0x000fe200078e021d */
[----:B------:R-:W-:Y:S06]  /*5750*/  @!P0 BRA `(.L_x_90) ;  /* 0x00000000007c8947 */ /* 0x000fec0003800000 */
[----:B------:R-:W1:Y:S01]  /*5760*/  LDCU.64 UR8, c[0x4][0x80] ;  /* 0x01001000ff0877ac */ /* 0x000e620008000a00 */
[----:B------:R-:W-:Y:S01]  /*5770*/  MOV R2, 0x0 ;  /* 0x0000000000027802 */ /* 0x000fe20000000f00 */
[----:B------:R-:W-:Y:S02]  /*5780*/  HFMA2 R12, -RZ, RZ, 0, 5.9604644775390625e-08 ;  /* 0x00000001ff0c7431 */ /* 0x000fe400000001ff */
[----:B------:R-:W-:Y:S01]  /*5790*/  IMAD.MOV.U32 R8, RZ, RZ, 0x70 ;  /* 0x00000070ff087424 */ /* 0x000fe200078e00ff */
[----:B------:R2:W3:Y:S01]  /*57a0*/  LDC.64 R14, c[0x4][R2] ;  /* 0x01000000020e7b82 */ /* 0x0004e20000000a00 */
[----:B------:R-:W4:Y:S01]  /*57b0*/  LDCU.64 UR6, c[0x4][0x88] ;  /* 0x01001100ff0677ac */ /* 0x000f220008000a00 */
[----:B------:R-:W-:Y:S01]  /*57c0*/  IMAD.MOV.U32 R13, RZ, RZ, RZ ;  /* 0x000000ffff0d7224 */ /* 0x000fe200078e00ff */
[----:B------:R-:W2:Y:S01]  /*57d0*/  LDCU.64 UR4, c[0x4][0x8] ;  /* 0x01000100ff0477ac */ /* 0x000ea20008000a00 */
[----:B-1----:R-:W-:Y:S01]  /*57e0*/  MOV R5, UR9 ;  /* 0x0000000900057c02 */ /* 0x002fe20008000f00 */
[----:B------:R-:W-:Y:S01]  /*57f0*/  IMAD.U32 R4, RZ, RZ, UR8 ;  /* 0x00000008ff047e24 */ /* 0x000fe2000f8e00ff */
[----:B----4-:R-:W-:Y:S01]  /*5800*/  MOV R7, UR7 ;  /* 0x0000000700077c02 */ /* 0x010fe20008000f00 */
[----:B------:R-:W-:Y:S01]  /*5810*/  IMAD.U32 R6, RZ, RZ, UR6 ;  /* 0x00000006ff067e24 */ /* 0x000fe2000f8e00ff */
[----:B--2---:R-:W-:Y:S01]  /*5820*/  MOV R11, UR5 ;  /* 0x00000005000b7c02 */ /* 0x004fe20008000f00 */
[----:B------:R-:W-:Y:S02]  /*5830*/  IMAD.U32 R10, RZ, RZ, UR4 ;  /* 0x00000004ff0a7e24 */ /* 0x000fe4000f8e00ff */
[----:B------:R-:W-:Y:S07]  /*5840*/  LEPC R20, `(.L_x_91) ;  /* 0x000000001014794e */ /* 0x000fee0000000000 */
[----:B---3-5:R-:W-:Y:S05]  /*5850*/  CALL.ABS.NOINC R14 ;  /* 0x000000000e007343 */ /* 0x028fea0003c00000 */
.L_x_91:
[----:B------:R-:W1:Y:S01]  /*5860*/  LDCU.64 UR8, c[0x4][0x80] ;  /* 0x01001000ff0877ac */ /* 0x000e620008000a00 */
[----:B------:R-:W2:Y:S01]  /*5870*/  LDC.64 R2, c[0x4][R2] ;  /* 0x0100000002027b82 */ /* 0x000ea20000000a00 */
[----:B------:R-:W-:Y:S02]  /*5880*/  HFMA2 R12, -RZ, RZ, 0, 5.9604644775390625e-08 ;  /* 0x00000001ff0c7431 */ /* 0x000fe400000001ff */
[----:B------:R-:W-:Y:S02]  /*5890*/  IMAD.MOV.U32 R8, RZ, RZ, 0x70 ;  /* 0x00000070ff087424 */ /* 0x000fe400078e00ff */
[----:B------:R-:W-:Y:S01]  /*58a0*/  IMAD.MOV.U32 R13, RZ, RZ, RZ ;  /* 0x000000ffff0d7224 */ /* 0x000fe200078e00ff */
[----:B------:R-:W3:Y:S01]  /*58b0*/  LDCU.64 UR6, c[0x4][0x88] ;  /* 0x01001100ff0677ac */ /* 0x000ee20008000a00 */
[----:B------:R-:W4:Y:S01]  /*58c0*/  LDCU.64 UR4, c[0x4][0x8] ;  /* 0x01000100ff0477ac */ /* 0x000f220008000a00 */
[----:B-1----:R-:W-:Y:S02]  /*58d0*/  MOV R4, UR8 ;  /* 0x0000000800047c02 */ /* 0x002fe40008000f00 */
[----:B------:R-:W-:Y:S02]  /*58e0*/  MOV R5, UR9 ;  /* 0x0000000900057c02 */ /* 0x000fe40008000f00 */
[----:B---3--:R-:W-:Y:S01]  /*58f0*/  MOV R7, UR7 ;  /* 0x0000000700077c02 */ /* 0x008fe20008000f00 */
[----:B------:R-:W-:Y:S01]  /*5900*/  IMAD.U32 R6, RZ, RZ, UR6 ;  /* 0x00000006ff067e24 */ /* 0x000fe2000f8e00ff */
[----:B----4-:R-:W-:Y:S01]  /*5910*/  MOV R11, UR5 ;  /* 0x00000005000b7c02 */ /* 0x010fe20008000f00 */
[----:B------:R-:W-:Y:S02]  /*5920*/  IMAD.U32 R10, RZ, RZ, UR4 ;  /* 0x00000004ff0a7e24 */ /* 0x000fe4000f8e00ff */
[----:B------:R-:W-:Y:S07]  /*5930*/  LEPC R20, `(.L_x_90) ;  /* 0x000000001014794e */ /* 0x000fee0000000000 */
[----:B--2---:R-:W-:Y:S05]  /*5940*/  CALL.ABS.NOINC R2 ;  /* 0x0000000002007343 */ /* 0x004fea0003c00000 */
.L_x_90:
[----:B------:R-:W-:Y:S05]  /*5950*/  BSYNC.RECONVERGENT B6 ;  /* 0x0000000000067941 */ /* 0x000fea0003800200 */
.L_x_89:
[----:B------:R-:W-:Y:S01]  /*5960*/  ISETP.NE.U32.AND P4, PT, R62, RZ, PT ;  /* 0x000000ff3e00720c */ /* 0x000fe20003f85070 */
[----:B------:R-:W-:Y:S01]  /*5970*/  UISETP.NE.AND UP2, UPT, UR49, URZ, UPT ;  /* 0x000000ff3100728c */ /* 0x000fe2000bf45270 */
[----:B------:R-:W-:Y:S01]  /*5980*/  ISETP.NE.U32.AND P2, PT, RZ, UR38, PT ;  /* 0x00000026ff007c0c */ /* 0x000fe2000bf45070 */
[----:B------:R-:W-:Y:S01]  /*5990*/  UISETP.NE.U32.AND UP1, UPT, UR44, URZ, UPT ;  /* 0x000000ff2c00728c */ /* 0x000fe2000bf25070 */
[----:B------:R-:W-:Y:S01]  /*59a0*/  ISETP.NE.AND.EX P4, PT, R63, RZ, PT, P4 ;  /* 0x000000ff3f00720c */ /* 0x000fe20003f85340 */
[----:B------:R-:W-:Y:S01]  /*59b0*/  UPLOP3.LUT UP0, UPT, UPT, UPT, UPT, 0x40, 0x4 ;  /* 0x000000000004789c */ /* 0x000fe20003f0e870 */
[----:B------:R-:W-:Y:S01]  /*59c0*/  ISETP.NE.AND.EX P2, PT, RZ, UR39, PT, P2 ;  /* 0x00000027ff007c0c */ /* 0x000fe2000bf45320 */
[----:B------:R-:W-:Y:S01]  /*59d0*/  UISETP.NE.AND.EX UP1, UPT, UR45, URZ, UPT, UP1 ;  /* 0x000000ff2d00728c */ /* 0x000fe2000bf25310 */
[----:B------:R-:W-:Y:S04]  /*59e0*/  PLOP3.LUT P1, PT, PT, PT, UP2, 0x80, 0x8 ;  /* 0x000000000008781c */ /* 0x000fe80003f2f028 */
[----:B------:R-:W-:Y:S06]  /*59f0*/  @UP2 UPLOP3.LUT UP0, UPT, UPT, UPT, UP1, 0x80, 0x8 ;  /* 0x000000000008289c */ /* 0x000fec0003f0f010 */
[----:B------:R-:W-:Y:S01]  /*5a00*/  PLOP3.LUT P0, PT, PT, PT, UP0, 0x80, 0x8 ;  /* 0x000000000008781c */ /* 0x000fe20003f0f008 */
[----:B------:R-:W-:Y:S01]  /*5a10*/  @!UPT UIADD3 URZ, UPT, UPT, URZ, URZ, URZ ;  /* 0x000000fffffff290 */ /* 0x000fe2000fffe0ff */
[----:B------:R-:W-:Y:S11]  /*5a20*/  BRA.U !UP1, `(.L_x_92) ;  /* 0x0000000109387547 */ /* 0x000ff6000b800000 */
[----:B------:R-:W-:Y:S01]  /*5a30*/  UISETP.NE.U32.AND UP0, UPT, UR38, URZ, UPT ;  /* 0x000000ff2600728c */ /* 0x000fe2000bf05070 */
[----:B------:R-:W-:Y:S02]  /*5a40*/  HFMA2 R0, -RZ, RZ, 0, 5.9604644775390625e-08 ;  /* 0x00000001ff007431 */ /* 0x000fe400000001ff */
[----:B------:R-:W-:Y:S01]  /*5a50*/  IMAD.MOV.U32 R67, RZ, RZ, 0x1 ;  /* 0x00000001ff437424 */ /* 0x000fe200078e00ff */
[----:B------:R-:W-:Y:S06]  /*5a60*/  UISETP.NE.AND.EX UP0, UPT, UR39, URZ, UPT, UP0 ;  /* 0x000000ff2700728c */ /* 0x000fec000bf05300 */
[----:B------:R-:W-:Y:S05]  /*5a70*/  PLOP3.LUT P3, PT, PT, PT, UP0, 0x80, 0x8 ;  /* 0x000000000008781c */ /* 0x000fea0003f6f008 */
[----:B------:R-:W1:Y:S01]  /*5a80*/  @UP0 LDCU.64 UR6, c[0x0][0x888] ;  /* 0x00011100ff0607ac */ /* 0x000e620008000a00 */
[----:B------:R-:W-:Y:S07]  /*5a90*/  @UP0 UIMAD UR4, UR52, UR44, URZ ;  /* 0x0000002c340402a4 */ /* 0x000fee000f8e02ff */
[----:B------:R-:W-:Y:S01]  /*5aa0*/  @!P3 PRMT R67, R0, 0x7610, R67 ;  /* 0x000076100043b816 */ /* 0x000fe20000000043 */
[----:B-1----:R-:W-:Y:S03]  /*5ab0*/  @UP0 UIMAD.WIDE UR6, UR4, 0x4, UR6 ;  /* 0x00000004040608a5 */ /* 0x002fe6000f8e0206 */
[----:B------:R-:W1:Y:S03]  /*5ac0*/  @!UP0 LDCU UR4, c[0x0][0x880] ;  /* 0x00011000ff0487ac */ /* 0x000e660008000800 */
[----:B------:R-:W-:Y:S01]  /*5ad0*/  IMAD.U32 R2, RZ, RZ, UR6 ;  /* 0x00000006ff027e24 */ /* 0x000fe2000f8e00ff */
[----:B------:R-:W-:Y:S05]  /*5ae0*/  MOV R3, UR7 ;  /* 0x0000000700037c02 */ /* 0x000fea0008000f00 */
[----:B-----5:R2:W5:Y:S02]  /*5af0*/  @P3 LDG.E R35, desc[UR46][R2.64] ;  /* 0x0000002e02233981 */ /* 0x020564000c1e1900 */
[----:B-12---:R-:W-:Y:S02]  /*5b00*/  @!P3 IMAD.U32 R35, RZ, RZ, UR4 ;  /* 0x00000004ff23be24 */ /* 0x006fe4000f8e00ff */
.L_x_92:
[----:B------:R-:W-:Y:S05]  /*5b10*/  @!P4 BRA `(.L_x_93) ;  /* 0x000000000020c947 */ /* 0x000fea0003800000 */
[----:B------:R-:W-:Y:S04]  /*5b20*/  ISETP.NE.U32.AND P3, PT, R60, RZ, PT ;  /* 0x000000ff3c00720c */ /* 0x000fe80003f65070 */
[----:B------:R-:W-:Y:S11]  /*5b30*/  ISETP.NE.AND.EX P3, PT, R61, RZ, PT, P3 ;  /* 0x000000ff3d00720c */ /* 0x000ff60003f65330 */
[----:B------:R-:W-:Y:S02]  /*5b40*/  @!UPT UIADD3 URZ, UPT, UPT, URZ, URZ, URZ ;  /* 0x000000fffffff290 */ /* 0x000fe4000fffe0ff */
[----:B------:R-:W1:Y:S01]  /*5b50*/  @P3 LDC.64 R2, c[0x0][0x8a8] ;  /* 0x00022a00ff023b82 */ /* 0x000e620000000a00 */
[----:B------:R-:W-:Y:S04]  /*5b60*/  @P3 IMAD R0, R62, UR52, RZ ;  /* 0x000000343e003c24 */ /* 0x000fe8000f8e02ff */
[----:B-1----:R-:W-:Y:S05]  /*5b70*/  @P3 IMAD.WIDE R2, R0, 0x4, R2 ;  /* 0x0000000400023825 */ /* 0x002fea00078e0202 */
[----:B-----5:R1:W5:Y:S02]  /*5b80*/  @P3 LDG.E R32, desc[UR46][R2.64] ;  /* 0x0000002e02203981 */ /* 0x020364000c1e1900 */
[----:B-1----:R-:W2:Y:S02]  /*5b90*/  @!P3 LDC R32, c[0x0][0x8a0] ;  /* 0x00022800ff20bb82 */ /* 0x002ea40000000800 */
.L_x_93:
[----:B-----5:R-:W-:Y:S01]  /*5ba0*/  FSETP.NEU.AND P3, PT, R35, RZ, PT ;  /* 0x000000ff2300720b */ /* 0x020fe20003f6d000 */
[----:B------:R-:W-:Y:S01]  /*5bb0*/  BSSY B1, `(.L_x_94) ;  /* 0x0000039000017945 */ /* 0x000fe20003800000 */
[----:B------:R-:W-:Y:S01]  /*5bc0*/  SEL R5, RZ, 0xffffffff, P2 ;  /* 0xffffffffff057807 */ /* 0x000fe20001000000 */
[----:B------:R-:W-:Y:S01]  /*5bd0*/  IMAD.MOV.U32 R89, RZ, RZ, 0x1 ;  /* 0x00000001ff597424 */ /* 0x000fe200078e00ff */
[----:B------:R-:W-:Y:S01]  /*5be0*/  @P1 LOP3.LUT P2, RZ, R67, 0xff, RZ, 0xc0, !PT ;  /* 0x000000ff43ff1812 */ /* 0x000fe2000784c0ff */
[C---:B------:R-:W-:Y:S01]  /*5bf0*/  IMAD R34, R30.reuse, 0x40, R33 ;  /* 0x000000401e227824 */ /* 0x040fe200078e0221 */
[----:B------:R-:W-:Y:S01]  /*5c00*/  @P1 SEL R0, RZ, 0xffffffff, P3 ;  /* 0xffffffffff001807 */ /* 0x000fe20001800000 */
[----:B------:R-:W-:Y:S01]  /*5c10*/  IMAD R86, R81, -0x10, R79 ;  /* 0xfffffff051567824 */ /* 0x000fe200078e024f */
[----:B------:R-:W-:Y:S01]  /*5c20*/  LOP3.LUT R77, R77, 0x1, RZ, 0x3c, !PT ;  /* 0x000000014d4d7812 */ /* 0x000fe200078e3cff */
[----:B------:R-:W-:Y:S01]  /*5c30*/  IMAD.MOV.U32 R43, RZ, RZ, RZ ;  /* 0x000000ffff2b7224 */ /* 0x000fe200078e00ff */
[----:B------:R-:W-:Y:S02]  /*5c40*/  @P0 SEL R0, R5, R0, !P2 ;  /* 0x0000000005000207 */ /* 0x000fe40005000000 */
[----:B------:R-:W-:Y:S02]  /*5c50*/  CS2R R46, SRZ ;  /* 0x00000000002e7805 */ /* 0x000fe4000001ff00 */
[----:B------:R-:W-:Y:S02]  /*5c60*/  LEA R88, R30, UR36, 0x3 ;  /* 0x000000241e587c11 */ /* 0x000fe4000f8e18ff */
[----:B------:R-:W-:Y:S02]  /*5c70*/  CS2R R44, SRZ ;  /* 0x00000000002c7805 */ /* 0x000fe4000001ff00 */
[----:B------:R-:W-:Y:S02]  /*5c80*/  @P1 LOP3.LUT R0, R0, 0x1, RZ, 0xc0, !PT ;  /* 0x0000000100001812 */ /* 0x000fe400078ec0ff */
[----:B------:R-:W-:Y:S02]  /*5c90*/  CS2R R50, SRZ ;  /* 0x0000000000327805 */ /* 0x000fe4000001ff00 */
[----:B------:R-:W-:Y:S02]  /*5ca0*/  SHF.L.U32 R3, R76, 0x1f, RZ ;  /* 0x0000001f4c037819 */ /* 0x000fe400000006ff */
[----:B------:R-:W-:Y:S02]  /*5cb0*/  CS2R R48, SRZ ;  /* 0x0000000000307805 */ /* 0x000fe4000001ff00 */
[----:B------:R-:W-:Y:S02]  /*5cc0*/  ISETP.NE.U32.OR P5, PT, R0, 0x1, !P1 ;  /* 0x000000010000780c */ /* 0x000fe40004fa5470 */
[----:B------:R-:W-:Y:S02]  /*5cd0*/  CS2R R54, SRZ ;  /* 0x0000000000367805 */ /* 0x000fe4000001ff00 */
[----:B------:R-:W-:Y:S02]  /*5ce0*/  PLOP3.LUT P2, PT, PT, PT, UP1, 0x80, 0x8 ;  /* 0x000000000008781c */ /* 0x000fe40003f4f018 */
[----:B------:R-:W-:Y:S02]  /*5cf0*/  CS2R R52, SRZ ;  /* 0x0000000000347805 */ /* 0x000fe4000001ff00 */
[----:B------:R-:W-:Y:S02]  /*5d00*/  LOP3.LUT P4, R84, R67, 0xff, RZ, 0xc0, !PT ;  /* 0x000000ff43547812 */ /* 0x000fe4000788c0ff */
[----:B------:R-:W-:Y:S02]  /*5d10*/  CS2R R58, SRZ ;  /* 0x00000000003a7805 */ /* 0x000fe4000001ff00 */
[----:B------:R-:W-:Y:S02]  /*5d20*/  SEL R0, RZ, 0xffffffff, P3 ;  /* 0xffffffffff007807 */ /* 0x000fe40001800000 */
[----:B------:R-:W-:Y:S02]  /*5d30*/  CS2R R56, SRZ ;  /* 0x0000000000387805 */ /* 0x000fe4000001ff00 */
[----:B------:R-:W-:Y:S02]  /*5d40*/  P2R R87, PR, RZ, 0x20 ;  /* 0x00000020ff577803 */ /* 0x000fe40000000000 */
[----:B------:R-:W-:Y:S02]  /*5d50*/  @P5 SHF.L.U32 R2, R77, 0x1f, RZ ;  /* 0x0000001f4d025819 */ /* 0x000fe400000006ff */
[----:B------:R-:W-:Y:S02]  /*5d60*/  @P2 SEL R0, R5, R0, !P4 ;  /* 0x0000000005002207 */ /* 0x000fe40006000000 */
[----:B------:R-:W1:Y:S02]  /*5d70*/  @P5 SYNCS.PHASECHK.TRANS64.TRYWAIT P1, [UR36+0x40], R2 ;  /* 0x00004002ff0055a7 */ /* 0x000e640008021124 */
[----:B------:R-:W-:Y:S04]  /*5d80*/  LOP3.LUT R0, R0, 0x1, RZ, 0xc0, !PT ;  /* 0x0000000100007812 */ /* 0x000fe800078ec0ff */
[----:B------:R-:W-:Y:S04]  /*5d90*/  ISETP.NE.U32.AND P2, PT, R0, 0x1, PT ;  /* 0x000000010000780c */ /* 0x000fe80003f45070 */
[----:B------:R-:W-:Y:S01]  /*5da0*/  P2R R90, PR, RZ, 0x4 ;  /* 0x00000004ff5a7803 */ /* 0x000fe20000000000 */
[----:B------:R3:W4:Y:S01]  /*5db0*/  SYNCS.PHASECHK.TRANS64.TRYWAIT P0, [R88+URZ+0xb0], R3 ;  /* 0x0000b003580075a7 */ /* 0x00072200080011ff */
[----:B-1----:R-:W-:Y:S01]  /*5dc0*/  @P5 SEL R89, RZ, 0x1, !P1 ;  /* 0x00000001ff595807 */ /* 0x002fe20004800000 */
[----:B---3--:R-:W-:Y:S06]  /*5dd0*/  @!P5 BRA `(.L_x_95) ;  /* 0x000000000058d947 */ /* 0x008fec0003800000 */
[----:B------:R-:W-:Y:S01]  /*5de0*/  IMAD.MOV.U32 R47, RZ, RZ, RZ ;  /* 0x000000ffff2f7224 */ /* 0x000fe200078e00ff */
[----:B------:R-:W-:Y:S01]  /*5df0*/  ISETP.NE.AND P1, PT, R89, RZ, PT ;  /* 0x000000ff5900720c */ /* 0x000fe20003f25270 */
[----:B------:R-:W-:Y:S01]  /*5e00*/  BSSY B0, `(.L_x_96) ;  /* 0x000000c000007945 */ /* 0x000fe20003800000 */
[----:B------:R-:W-:Y:S02]  /*5e10*/  CS2R R58, SRZ ;  /* 0x00000000003a7805 */ /* 0x000fe4000001ff00 */
[----:B------:R-:W-:Y:S02]  /*5e20*/  CS2R R56, SRZ ;  /* 0x0000000000387805 */ /* 0x000fe4000001ff00 */
[----:B------:R-:W-:Y:S02]  /*5e30*/  CS2R R54, SRZ ;  /* 0x0000000000367805 */ /* 0x000fe4000001ff00 */
[----:B------:R-:W-:Y:S02]  /*5e40*/  CS2R R52, SRZ ;  /* 0x0000000000347805 */ /* 0x000fe4000001ff00 */
[----:B------:R-:W-:Y:S02]  /*5e50*/  CS2R R50, SRZ ;  /* 0x0000000000327805 */ /* 0x000fe4000001ff00 */
[----:B------:R-:W-:Y:S02]  /*5e60*/  CS2R R48, SRZ ;  /* 0x0000000000307805 */ /* 0x000fe4000001ff00 */
[----:B------:R-:W-:Y:S01]  /*5e70*/  CS2R R44, SRZ ;  /* 0x00000000002c7805 */ /* 0x000fe2000001ff00 */
[----:B------:R-:W-:Y:S06]  /*5e80*/  @P1 BRA `(.L_x_97) ;  /* 0x00000000000c1947 */ /* 0x000fec0003800000 */
[----:B------:R-:W-:Y:S04]  /*5e90*/  SHF.L.U32 R5, R77, 0x1f, RZ ;  /* 0x0000001f4d057819 */ /* 0x000fe800000006ff */
[----:B------:R-:W1:Y:S02]  /*5ea0*/  SYNCS.PHASECHK.TRANS64.TRYWAIT P1, [UR36+0x40], R5 ;  /* 0x00004005ff0075a7 */ /* 0x000e640008021124 */
[----:B-1----:R-:W-:Y:S05]  /*5eb0*/  @!P1 BRA `(.L_x_98) ;  /* 0x0000003000649947 */ /* 0x002fea0003800000 */
.L_x_97:
[----:B------:R-:W-:Y:S05]  /*5ec0*/  BSYNC B0 ;  /* 0x0000000000007941 */ /* 0x000fea0003800000 */
.L_x_96:
[----:B------:R-:W-:Y:S01]  /*5ed0*/  ISETP.NE.AND P1, PT, R90, RZ, PT ;  /* 0x000000ff5a00720c */ /* 0x000fe20003f25270 */
[----:B------:R-:W-:Y:S11]  /*5ee0*/  HFMA2 R43, -RZ, RZ, 0, 5.9604644775390625e-08 ;  /* 0x00000001ff2b7431 */ /* 0x000ff600000001ff */
[----:B------:R-:W-:Y:S01]  /*5ef0*/  @!UPT UIADD3 URZ, UPT, UPT, URZ, URZ, URZ ;  /* 0x000000fffffff290 */ /* 0x000fe2000fffe0ff */
[----:B------:R3:W1:Y:S04]  /*5f00*/  @P1 LDS.128 R56, [R80] ;  /* 0x0000000050381984 */ /* 0x0006680000000c00 */
[----:B------:R3:W1:Y:S04]  /*5f10*/  @P1 LDS.128 R52, [R79+0x10] ;  /* 0x000010004f341984 */ /* 0x0006680000000c00 */
[----:B------:R3:W1:Y:S04]  /*5f20*/  @P1 LDS.128 R48, [R78+0x20] ;  /* 0x000020004e301984 */ /* 0x0006680000000c00 */
[----:B------:R3:W1:Y:S02]  /*5f30*/  @P1 LDS.128 R44, [R86+0x30] ;  /* 0x00003000562c1984 */ /* 0x0006640000000c00 */
.L_x_95:
[----:B------:R-:W-:Y:S05]  /*5f40*/  BSYNC B1 ;  /* 0x0000000000017941 */ /* 0x000fea0003800000 */
.L_x_94:
[----:B-1----:R-:W-:Y:S04]  /*5f50*/  SHF.R.U32.HI R5, RZ, 0x15, R34 ;  /* 0x00000015ff057819 */ /* 0x002fe80000011622 */
[----:B------:R-:W-:Y:S01]  /*5f60*/  LOP3.LUT P1, RZ, R5, 0x3, R72, 0x48, !PT ;  /* 0x0000000305ff7812 */ /* 0x000fe20007824848 */
[----:B------:R-:W-:Y:S01]  /*5f70*/  @!UPT UIADD3 URZ, UPT, UPT, URZ, URZ, URZ ;  /* 0x000000fffffff290 */ /* 0x000fe2000fffe0ff */
[----:B----4-:R-:W-:Y:S11]  /*5f80*/  @P0 BRA `(.L_x_99) ;  /* 0x0000000000080947 */ /* 0x010ff60003800000 */
[----:B------:R-:W1:Y:S02]  /*5f90*/  SYNCS.PHASECHK.TRANS64.TRYWAIT P0, [R88+URZ+0xb0], R3 ;  /* 0x0000b003580075a7 */ /* 0x000e6400080011ff */
[----:B-1----:R-:W-:Y:S05]  /*5fa0*/  @!P0 BRA `(.L_x_100) ;  /* 0x0000003000408947 */ /* 0x002fea0003800000 */
.L_x_99:
[----:B------:R-:W-:Y:S05]  /*5fb0*/  @!P1 BRA `(.L_x_101) ;  /* 0x0000000000409947 */ /* 0x000fea0003800000 */
[----:B------:R-:W4:Y:S01]  /*5fc0*/  LDCU.64 UR8, c[0x4][0x70] ;  /* 0x01000e00ff0877ac */ /* 0x000f220008000a00 */
[----:B-1----:R-:W-:Y:S01]  /*5fd0*/  MOV R3, 0x0 ;  /* 0x0000000000037802 */ /* 0x002fe20000000f00 */
[----:B------:R-:W-:Y:S02]  /*5fe0*/  HFMA2 R12, -RZ, RZ, 0, 5.9604644775390625e-08 ;  /* 0x00000001ff0c7431 */ /* 0x000fe400000001ff */
[----:B------:R-:W-:Y:S02]  /*5ff0*/  IMAD.MOV.U32 R8, RZ, RZ, 0x192 ;  /* 0x00000192ff087424 */ /* 0x000fe400078e00ff */
[----:B------:R-:W-:Y:S01]  /*6000*/  IMAD.MOV.U32 R13, RZ, RZ, RZ ;  /* 0x000000ffff0d7224 */ /* 0x000fe200078e00ff */
[----:B------:R-:W1:Y:S01]  /*6010*/  LDCU.64 UR6, c[0x4][0x78] ;  /* 0x01000f00ff0677ac */ /* 0x000e620008000a00 */
[----:B------:R-:W2:Y:S01]  /*6020*/  LDC.64 R2, c[0x4][R3] ;  /* 0x0100000003027b82 */ /* 0x000ea20000000a00 */
[----:B------:R-:W5:Y:S01]  /*6030*/  LDCU.64 UR4, c[0x4][0x10] ;  /* 0x01000200ff0477ac */ /* 0x000f620008000a00 */
[----:B----4-:R-:W-:Y:S01]  /*6040*/  MOV R5, UR9 ;  /* 0x0000000900057c02 */ /* 0x010fe20008000f00 */
[----:B------:R-:W-:Y:S01]  /*6050*/  IMAD.U32 R4, RZ, RZ, UR8 ;  /* 0x00000008ff047e24 */ /* 0x000fe2000f8e00ff */
[----:B-1----:R-:W-:Y:S01]  /*6060*/  MOV R7, UR7 ;  /* 0x0000000700077c02 */ /* 0x002fe20008000f00 */
[----:B------:R-:W-:Y:S01]  /*6070*/  IMAD.U32 R6, RZ, RZ, UR6 ;  /* 0x00000006ff067e24 */ /* 0x000fe2000f8e00ff */
[----:B-----5:R-:W-:Y:S01]  /*6080*/  MOV R11, UR5 ;  /* 0x00000005000b7c02 */ /* 0x020fe20008000f00 */
[----:B------:R-:W-:Y:S02]  /*6090*/  IMAD.U32 R10, RZ, RZ, UR4 ;  /* 0x00000004ff0a7e24 */ /* 0x000fe4000f8e00ff */
[----:B------:R-:W-:Y:S07]  /*60a0*/  LEPC R20, `(.L_x_101) ;  /* 0x000000001014794e */ /* 0x000fee0000000000 */
[----:B--23--:R-:W-:Y:S05]  /*60b0*/  CALL.ABS.NOINC R2 ;  /* 0x0000000002007343 */ /* 0x00cfea0003c00000 */
.L_x_101:
[----:B------:R-:W-:Y:S01]  /*60c0*/  LOP3.LUT R20, R56, 0xffffe000, RZ, 0xc0, !PT ;  /* 0xffffe00038147812 */ /* 0x000fe200078ec0ff */
[----:B------:R-:W-:Y:S05]  /*60d0*/  WARPSYNC.ALL ;  /* 0x0000000000007948 */ /* 0x000fea0003800000 */
[----:B------:R-:W-:Y:S01]  /*60e0*/  R2UR UR4, R34 ;  /* 0x00000000220472ca */ /* 0x000fe200000e0000 */
[----:B------:R-:W-:Y:S01]  /*60f0*/  BSSY.RECONVERGENT B0, `(.L_x_102) ;  /* 0x0000058000007945 */ /* 0x000fe20003800200 */
[----:B------:R-:W-:Y:S02]  /*6100*/  LOP3.LUT R21, R57, 0xffffe000, RZ, 0xc0, !PT ;  /* 0xffffe00039157812 */ /* 0x000fe400078ec0ff */
[----:B------:R-:W-:Y:S02]  /*6110*/  LOP3.LUT R40, R58, 0xffffe000, RZ, 0xc0, !PT ;  /* 0xffffe0003a287812 */ /* 0x000fe400078ec0ff */
[----:B------:R-:W-:Y:S02]  /*6120*/  LOP3.LUT R41, R52, 0xffffe000, RZ, 0xc0, !PT ;  /* 0xffffe00034297812 */ /* 0x000fe400078ec0ff */
[----:B------:R-:W-:Y:S05]  /*6130*/  ISETP.NE.AND P0, PT, R82, RZ, PT ;  /* 0x000000ff5200720c */ /* 0x000fea0003f05270 */
[----:B------:R-:W2:Y:S02]  /*6140*/  LDTM.x16 R4, tmem[UR4] ;  /* 0x00000004000479ee */ /* 0x000ea40008240000 */
[C---:B--2---:R-:W-:Y:S01]  /*6150*/  FMUL R0, R32.reuse, R4 ;  /* 0x0000000420007220 */ /* 0x044fe20000400000 */
[C---:B------:R-:W-:Y:S01]  /*6160*/  FMUL R2, R32.reuse, R5 ;  /* 0x0000000520027220 */ /* 0x040fe20000400000 */
[C---:B-1----:R-:W-:Y:S01]  /*6170*/  FMUL R3, R32.reuse, R6 ;  /* 0x0000000620037220 */ /* 0x042fe20000400000 */
[----:B------:R-:W-:Y:S01]  /*6180*/  FMUL R7, R32, R7 ;  /* 0x0000000720077220 */ /* 0x000fe20000400000 */
[----:B------:R-:W-:Y:S01]  /*6190*/  FFMA R36, R35, R20, R0 ;  /* 0x0000001423247223 */ /* 0x000fe20000000000 */
[----:B------:R-:W-:Y:S01]  /*61a0*/  LOP3.LUT R20, R59, 0xffffe000, RZ, 0xc0, !PT ;  /* 0xffffe0003b147812 */ /* 0x000fe200078ec0ff */
[C---:B------:R-:W-:Y:S01]  /*61b0*/  FFMA R37, R35.reuse, R21, R2 ;  /* 0x0000001523257223 */ /* 0x040fe20000000002 */
[----:B------:R-:W-:Y:S01]  /*61c0*/  LOP3.LUT R21, R54, 0xffffe000, RZ, 0xc0, !PT ;  /* 0xffffe00036157812 */ /* 0x000fe200078ec0ff */
[----:B------:R-:W-:Y:S01]  /*61d0*/  FFMA R38, R35, R40, R3 ;  /* 0x0000002823267223 */ /* 0x000fe20000000003 */
[----:B------:R-:W-:Y:S01]  /*61e0*/  LOP3.LUT R40, R53, 0xffffe000, RZ, 0xc0, !PT ;  /* 0xffffe00035287812 */ /* 0x000fe200078ec0ff */
[----:B------:R-:W-:Y:S01]  /*61f0*/  FFMA R39, R35, R20, R7 ;  /* 0x0000001423277223 */ /* 0x000fe20000000007 */
[----:B------:R-:W-:Y:S01]  /*6200*/  LOP3.LUT R20, R55, 0xffffe000, RZ, 0xc0, !PT ;  /* 0xffffe00037147812 */ /* 0x000fe200078ec0ff */
[C---:B------:R-:W-:Y:S01]  /*6210*/  FMUL R4, R32.reuse, R8 ;  /* 0x0000000820047220 */ /* 0x040fe20000400000 */
[----:B------:R-:W-:Y:S01]  /*6220*/  F2FP.TF32.F32.PACK_B R36, R36 ;  /* 0x00000024ff24723e */ /* 0x000fe200024050ff */
[C---:B------:R-:W-:Y:S01]  /*6230*/  FMUL R5, R32.reuse, R9 ;  /* 0x0000000920057220 */ /* 0x040fe20000400000 */
[----:B------:R-:W-:Y:S01]  /*6240*/  F2FP.TF32.F32.PACK_B R37, R37 ;  /* 0x00000025ff25723e */ /* 0x000fe200024050ff */
[C---:B------:R-:W-:Y:S01]  /*6250*/  FMUL R6, R32.reuse, R10 ;  /* 0x0000000a20067220 */ /* 0x040fe20000400000 */
[----:B------:R-:W-:Y:S01]  /*6260*/  FMUL R11, R32, R11 ;  /* 0x0000000b200b7220 */ /* 0x000fe20000400000 */
[----:B------:R-:W-:Y:S01]  /*6270*/  F2FP.TF32.F32.PACK_B R38, R38 ;  /* 0x00000026ff26723e */ /* 0x000fe200024050ff */
[C---:B------:R-:W-:Y:S01]  /*6280*/  FFMA R4, R35.reuse, R41, R4 ;  /* 0x0000002923047223 */ /* 0x040fe20000000004 */
[----:B------:R-:W-:Y:S01]  /*6290*/  F2FP.TF32.F32.PACK_B R39, R39 ;  /* 0x00000027ff27723e */ /* 0x000fe200024050ff */
[C---:B------:R-:W-:Y:S01]  /*62a0*/  FFMA R5, R35.reuse, R40, R5 ;  /* 0x0000002823057223 */ /* 0x040fe20000000005 */
[C---:B------:R-:W-:Y:S01]  /*62b0*/  FFMA R6, R35.reuse, R21, R6 ;  /* 0x0000001523067223 */ /* 0x040fe20000000006 */
[----:B------:R-:W-:Y:S01]  /*62c0*/  FFMA R7, R35, R20, R11 ;  /* 0x0000001423077223 */ /* 0x000fe2000000000b */
[----:B------:R-:W-:Y:S01]  /*62d0*/  LOP3.LUT R41, R48, 0xffffe000, RZ, 0xc0, !PT ;  /* 0xffffe00030297812 */ /* 0x000fe200078ec0ff */
[----:B------:R1:W-:Y:S01]  /*62e0*/  STS.128 [R80], R36 ;  /* 0x0000002450007388 */ /* 0x0003e20000000c00 */
[----:B------:R-:W-:Y:S01]  /*62f0*/  LOP3.LUT R40, R49, 0xffffe000, RZ, 0xc0, !PT ;  /* 0xffffe00031287812 */ /* 0x000fe200078ec0ff */
[C---:B------:R-:W-:Y:S01]  /*6300*/  FMUL R8, R32.reuse, R12 ;  /* 0x0000000c20087220 */ /* 0x040fe20000400000 */
[----:B------:R-:W-:Y:S01]  /*6310*/  FMUL R9, R32, R13 ;  /* 0x0000000d20097220 */ /* 0x000fe20000400000 */
[----:B------:R-:W-:Y:S01]  /*6320*/  LOP3.LUT R21, R50, 0xffffe000, RZ, 0xc0, !PT ;  /* 0xffffe00032157812 */ /* 0x000fe200078ec0ff */
[C---:B------:R-:W-:Y:S01]  /*6330*/  FMUL R10, R32.reuse, R14 ;  /* 0x0000000e200a7220 */ /* 0x040fe20000400000 */
[----:B------:R-:W-:Y:S01]  /*6340*/  LOP3.LUT R20, R51, 0xffffe000, RZ, 0xc0, !PT ;  /* 0xffffe00033147812 */ /* 0x000fe200078ec0ff */
[----:B------:R-:W-:Y:S01]  /*6350*/  FMUL R15, R32, R15 ;  /* 0x0000000f200f7220 */ /* 0x000fe20000400000 */
[----:B------:R-:W-:Y:S01]  /*6360*/  F2FP.TF32.F32.PACK_B R4, R4 ;  /* 0x00000004ff04723e */ /* 0x000fe200024050ff */
[C---:B------:R-:W-:Y:S01]  /*6370*/  FFMA R8, R35.reuse, R41, R8 ;  /* 0x0000002923087223 */ /* 0x040fe20000000008 */
[----:B------:R-:W-:Y:S01]  /*6380*/  F2FP.TF32.F32.PACK_B R5, R5 ;  /* 0x00000005ff05723e */ /* 0x000fe200024050ff */
[C---:B------:R-:W-:Y:S01]  /*6390*/  FFMA R9, R35.reuse, R40, R9 ;  /* 0x0000002823097223 */ /* 0x040fe20000000009 */
[----:B------:R-:W-:Y:S01]  /*63a0*/  F2FP.TF32.F32.PACK_B R6, R6 ;  /* 0x00000006ff06723e */ /* 0x000fe200024050ff */
[C---:B------:R-:W-:Y:S01]  /*63b0*/  FFMA R10, R35.reuse, R21, R10 ;  /* 0x00000015230a7223 */ /* 0x040fe2000000000a */
[----:B------:R-:W-:Y:S01]  /*63c0*/  F2FP.TF32.F32.PACK_B R7, R7 ;  /* 0x00000007ff07723e */ /* 0x000fe200024050ff */
[----:B------:R-:W-:Y:S01]  /*63d0*/  FFMA R11, R35, R20, R15 ;  /* 0x00000014230b7223 */ /* 0x000fe2000000000f */
[----:B------:R-:W-:Y:S01]  /*63e0*/  LOP3.LUT R41, R44, 0xffffe000, RZ, 0xc0, !PT ;  /* 0xffffe0002c297812 */ /* 0x000fe200078ec0ff */
[C---:B------:R-:W-:Y:S01]  /*63f0*/  FMUL R12, R32.reuse, R16 ;  /* 0x00000010200c7220 */ /* 0x040fe20000400000 */
[----:B------:R-:W-:Y:S01]  /*6400*/  LOP3.LUT R40, R45, 0xffffe000, RZ, 0xc0, !PT ;  /* 0xffffe0002d287812 */ /* 0x000fe200078ec0ff */
[----:B------:R1:W-:Y:S01]  /*6410*/  STS.128 [R79+0x10], R4 ;  /* 0x000010044f007388 */ /* 0x0003e20000000c00 */
        /* <DEDUP_REMOVED lines=13> */
[----:B------:R-:W-:Y:S02]  /*64f0*/  F2FP.TF32.F32.PACK_B R12, R12 ;  /* 0x0000000cff0c723e */ /* 0x000fe400024050ff */
[----:B------:R-:W-:Y:S01]  /*6500*/  F2FP.TF32.F32.PACK_B R13, R13 ;  /* 0x0000000dff0d723e */ /* 0x000fe200024050ff */
[----:B------:R1:W-:Y:S01]  /*6510*/  STS.128 [R78+0x20], R8 ;  /* 0x000020084e007388 */ /* 0x0003e20000000c00 */
[----:B------:R-:W-:Y:S02]  /*6520*/  F2FP.TF32.F32.PACK_B R14, R14 ;  /* 0x0000000eff0e723e */ /* 0x000fe400024050ff */
[----:B------:R-:W-:Y:S05]  /*6530*/  F2FP.TF32.F32.PACK_B R15, R15 ;  /* 0x0000000fff0f723e */ /* 0x000fea00024050ff */
[----:B------:R1:W-:Y:S01]  /*6540*/  STS.128 [R86+0x30], R12 ;  /* 0x0000300c56007388 */ /* 0x0003e20000000c00 */
[----:B------:R-:W-:Y:S01]  /*6550*/  @!PT LDS RZ, [RZ] ;  /* 0x00000000fffff984 */ /* 0x000fe20000000800 */
[----:B------:R-:W-:Y:S01]  /*6560*/  @!PT LDS RZ, [RZ] ;  /* 0x00000000fffff984 */ /* 0x000fe20000000800 */
[----:B------:R-:W-:Y:S01]  /*6570*/  @!PT LDS RZ, [RZ] ;  /* 0x00000000fffff984 */ /* 0x000fe20000000800 */
[----:B------:R-:W-:Y:S01]  /*6580*/  @!PT LDS RZ, [RZ] ;  /* 0x00000000fffff984 */ /* 0x000fe20000000800 */
[----:B------:R2:W-:Y:S07]  /*6590*/  MEMBAR.ALL.CTA ;  /* 0x0000000000007992 */ /* 0x0005ee0000008000 */
[----:B--2---:R-:W2:Y:S02]  /*65a0*/  FENCE.VIEW.ASYNC.S ;  /* 0x00000000000073c6 */ /* 0x004ea40000000000 */
[----:B--2---:R-:W-:Y:S06]  /*65b0*/  BAR.SYNC.DEFER_BLOCKING 0x1, 0x80 ;  /* 0x0042000000007b1d */ /* 0x004fec0000010000 */
[----:B------:R-:W-:Y:S05]  /*65c0*/  @P0 BRA `(.L_x_103) ;  /* 0x0000000000280947 */ /* 0x000fea0003800000 */
[----:B------:R-:W-:Y:S02]  /*65d0*/  UIADD3 UR4, UPT, UPT, UR36, 0x200, URZ ;  /* 0x0000020024047890 */ /* 0x000fe4000fffe0ff */
[----:B------:R-:W-:Y:S01]  /*65e0*/  UIADD3 UR6, UP0, UPT, UR54, 0x680, URZ ;  /* 0x0000068036067890 */ /* 0x000fe2000ff1e0ff */
[----:B------:R-:W-:Y:S03]  /*65f0*/  UMOV UR43, UR52 ;  /* 0x00000034002b7c82 */ /* 0x000fe60008000000 */
[----:B------:R-:W-:Y:S01]  /*6600*/  MOV R73, UR4 ;  /* 0x0000000400497c02 */ /* 0x000fe20008000f00 */
[----:B------:R-:W-:Y:S03]  /*6610*/  UIADD3.X UR7, UPT, UPT, URZ, UR55, URZ, UP0, !UPT ;  /* 0x00000037ff077290 */ /* 0x000fe600087fe4ff */
[----:B------:R-:W-:Y:S11]  /*6620*/  R2UR UR40, R73 ;  /* 0x00000000492872ca */ /* 0x000ff600000e0000 */
[----:B------:R-:W-:Y:S02]  /*6630*/  @!UPT UIADD3 URZ, UPT, UPT, URZ, URZ, URZ ;  /* 0x000000fffffff290 */ /* 0x000fe4000fffe0ff */
[----:B------:R2:W-:Y:S01]  /*6640*/  UTMASTG.3D [UR40], [UR6] ;  /* 0x00000028060073b5 */ /* 0x0005e20008010000 */
[----:B------:R0:W-:Y:S01]  /*6650*/  UTMACMDFLUSH ;  /* 0x00000000000079b7 */ /* 0x0001e20000000000 */
[----:B--2---:R-:W-:Y:S04]  /*6660*/  DEPBAR.LE SB0, 0x1 ;  /* 0x000080400000791a */ /* 0x004fe80000000000 */
.L_x_103:
[----:B------:R-:W-:Y:S05]  /*6670*/  BSYNC.RECONVERGENT B0 ;  /* 0x0000000000007941 */ /* 0x000fea0003800200 */
.L_x_102:
[----:B------:R-:W-:Y:S01]  /*6680*/  BAR.SYNC.DEFER_BLOCKING 0x1, 0x80 ;  /* 0x0042000000007b1d */ /* 0x000fe20000010000 */
[----:B------:R-:W-:Y:S01]  /*6690*/  ISETP.NE.AND P1, PT, R87, RZ, PT ;  /* 0x000000ff5700720c */ /* 0x000fe20003f25270 */
[----:B------:R-:W-:Y:S01]  /*66a0*/  UISETP.NE.AND UP0, UPT, UR48, URZ, UPT ;  /* 0x000000ff3000728c */ /* 0x000fe2000bf05270 */
[----:B------:R-:W-:Y:S11]  /*66b0*/  LEA R3, R43, UR36, 0x3 ;  /* 0x000000242b037c11 */ /* 0x000ff6000f8e18ff */
[----:B------:R-:W-:Y:S01]  /*66c0*/  @P1 SHF.L.U32 R2, R77, 0x1f, RZ ;  /* 0x0000001f4d021819 */ /* 0x000fe200000006ff */
[----:B------:R-:W-:Y:S06]  /*66d0*/  BRA.U !UP0, `(.L_x_104) ;  /* 0x0000000108247547 */ /* 0x000fec000b800000 */
[----:B-1----:R-:W-:Y:S01]  /*66e0*/  IMAD.U32 R5, RZ, RZ, UR50 ;  /* 0x00000032ff057e24 */ /* 0x002fe2000f8e00ff */
[----:B------:R-:W-:Y:S01]  /*66f0*/  MOV R0, UR37 ;  /* 0x0000002500007c02 */ /* 0x000fe20008000f00 */
[----:B------:R-:W-:Y:S03]  /*6700*/  UIADD3 UR50, UPT, UPT, UR50, 0x1, URZ ;  /* 0x0000000132327890 */ /* 0x000fe6000fffe0ff */
[----:B------:R-:W-:Y:S01]  /*6710*/  @P1 LEA R5, R5, UR36, 0x3 ;  /* 0x0000002405051c11 */ /* 0x000fe2000f8e18ff */
[----:B------:R-:W-:Y:S04]  /*6720*/  UISETP.NE.AND UP0, UPT, UR50, 0x4, UPT ;  /* 0x000000043200788c */ /* 0x000fe8000bf05270 */
[----:B------:R-:W-:Y:S01]  /*6730*/  @P1 VIADD R5, R5, 0x60 ;  /* 0x0000006005051836 */ /* 0x000fe20000000000 */
[----:B------:R-:W-:Y:S04]  /*6740*/  USEL UR50, UR50, URZ, UP0 ;  /* 0x000000ff32327287 */ /* 0x000fe80008000000 */
[----:B------:R-:W-:Y:S04]  /*6750*/  @P1 PRMT R0, R0, 0x654, R5 ;  /* 0x0000065400001816 */ /* 0x000fe80000000005 */
[----:B------:R2:W-:Y:S04]  /*6760*/  @P1 SYNCS.ARRIVE.TRANS64.RED.A1T0 RZ, [R0+URZ], RZ ;  /* 0x000000ff00ff19a7 */ /* 0x0005e800081004ff */
.L_x_104:
[----:B------:R-:W4:Y:S01]  /*6770*/  @P1 SYNCS.PHASECHK.TRANS64.TRYWAIT P0, [R3+URZ+0x40], R2 ;  /* 0x00004002030015a7 */ /* 0x000f2200080011ff */
[----:B------:R-:W-:Y:S01]  /*6780*/  BSSY B1, `(.L_x_105) ;  /* 0x0000016000017945 */ /* 0x000fe20003800000 */
[----:B----4-:R-:W-:Y:S03]  /*6790*/  @P1 SEL R89, RZ, 0x1, !P0 ;  /* 0x00000001ff591807 */ /* 0x010fe60004000000 */
[----:B------:R-:W-:Y:S05]  /*67a0*/  @!P1 BRA `(.L_x_106) ;  /* 0x00000000004c9947 */ /* 0x000fea0003800000 */
[----:B------:R-:W-:Y:S01]  /*67b0*/  ISETP.NE.AND P0, PT, R89, RZ, PT ;  /* 0x000000ff5900720c */ /* 0x000fe20003f05270 */
[----:B------:R-:W-:Y:S01]  /*67c0*/  BSSY B0, `(.L_x_107) ;  /* 0x000000b000007945 */ /* 0x000fe20003800000 */
[----:B------:R-:W-:Y:S11]  /*67d0*/  ISETP.NE.AND P1, PT, R90, RZ, PT ;  /* 0x000000ff5a00720c */ /* 0x000ff60003f25270 */
[----:B------:R-:W-:Y:S02]  /*67e0*/  @!UPT UIADD3 URZ, UPT, UPT, URZ, URZ, URZ ;  /* 0x000000fffffff290 */ /* 0x000fe4000fffe0ff */
[C---:B-1----:R-:W-:Y:S01]  /*67f0*/  @P1 IMAD R6, R43.reuse, 0x2000, R80 ;  /* 0x000020002b061824 */ /* 0x042fe200078e0250 */
[C---:B------:R-:W-:Y:S01]  /*6800*/  @P1 LEA R4, R43.reuse, R78, 0xd ;  /* 0x0000004e2b041211 */ /* 0x040fe200078e68ff */
[C---:B------:R-:W-:Y:S02]  /*6810*/  @P1 IMAD R5, R43.reuse, 0x2000, R79 ;  /* 0x000020002b051824 */ /* 0x040fe400078e024f */
[----:B------:R-:W-:Y:S01]  /*6820*/  @P1 IMAD R2, R43, 0x2000, R86 ;  /* 0x000020002b021824 */ /* 0x000fe200078e0256 */
[----:B------:R-:W-:Y:S06]  /*6830*/  @P0 BRA `(.L_x_108) ;  /* 0x00000000000c0947 */ /* 0x000fec0003800000 */
[----:B--2---:R-:W-:Y:S04]  /*6840*/  SHF.L.U32 R0, R77, 0x1f, RZ ;  /* 0x0000001f4d007819 */ /* 0x004fe800000006ff */
[----:B------:R-:W1:Y:S02]  /*6850*/  SYNCS.PHASECHK.TRANS64.TRYWAIT P0, [R3+URZ+0x40], R0 ;  /* 0x00004000030075a7 */ /* 0x000e6400080011ff */
[----:B-1----:R-:W-:Y:S05]  /*6860*/  @!P0 BRA `(.L_x_109) ;  /* 0x0000002800248947 */ /* 0x002fea0003800000 */
.L_x_108:
[----:B------:R-:W-:Y:S05]  /*6870*/  BSYNC B0 ;  /* 0x0000000000007941 */ /* 0x000fea0003800000 */
.L_x_107:
[----:B------:R-:W-:Y:S02]  /*6880*/  ISETP.NE.AND P0, PT, R90, RZ, PT ;  /* 0x000000ff5a00720c */ /* 0x000fe40003f05270 */
[----:B------:R-:W-:Y:S11]  /*6890*/  IADD3 R43, PT, PT, R43, 0x1, RZ ;  /* 0x000000012b2b7810 */ /* 0x000ff60007ffe0ff */
[----:B------:R4:W1:Y:S04]  /*68a0*/  @P0 LDS.128 R56, [R6] ;  /* 0x0000000006380984 */ /* 0x0008680000000c00 */
[----:B------:R4:W1:Y:S04]  /*68b0*/  @P0 LDS.128 R52, [R5+0x10] ;  /* 0x0000100005340984 */ /* 0x0008680000000c00 */
[----:B------:R4:W1:Y:S04]  /*68c0*/  @P0 LDS.128 R48, [R4+0x20] ;  /* 0x0000200004300984 */ /* 0x0008680000000c00 */
[----:B------:R4:W1:Y:S02]  /*68d0*/  @P0 LDS.128 R44, [R2+0x30] ;  /* 0x00003000022c0984 */ /* 0x0008640000000c00 */
.L_x_106:
[----:B------:R-:W-:Y:S05]  /*68e0*/  BSYNC B1 ;  /* 0x0000000000017941 */ /* 0x000fea0003800000 */
.L_x_105:
[----:B-1----:R-:W-:Y:S05]  /*68f0*/  VIADD R3, R34, 0x10 ;  /* 0x0000001022037836 */ /* 0x002fea0000000000 */
[----:B------:R-:W-:Y:S04]  /*6900*/  SHF.R.U32.HI R3, RZ, 0x15, R3 ;  /* 0x00000015ff037819 */ /* 0x000fe80000011603 */
[----:B------:R-:W-:Y:S11]  /*6910*/  LOP3.LUT P0, RZ, R3, 0x3, R72, 0x48, !PT ;  /* 0x0000000303ff7812 */ /* 0x000ff60007804848 */
[----:B------:R-:W-:Y:S02]  /*6920*/  @!UPT UIADD3 URZ, UPT, UPT, URZ, URZ, URZ ;  /* 0x000000fffffff290 */ /* 0x000fe4000fffe0ff */
[----:B------:R-:W-:Y:S05]  /*6930*/  @!P0 BRA `(.L_x_110) ;  /* 0x0000000000408947 */ /* 0x000fea0003800000 */
[----:B------:R-:W1:Y:S01]  /*6940*/  LDCU.64 UR8, c[0x4][0x70] ;  /* 0x01000e00ff0877ac */ /* 0x000e620008000a00 */
[----:B------:R-:W-:Y:S01]  /*6950*/  MOV R3, 0x0 ;  /* 0x0000000000037802 */ /* 0x000fe20000000f00 */
[----:B------:R-:W-:Y:S02]  /*6960*/  HFMA2 R12, -RZ, RZ, 0, 5.9604644775390625e-08 ;  /* 0x00000001ff0c7431 */ /* 0x000fe400000001ff */
[----:B------:R-:W-:Y:S02]  /*6970*/  IMAD.MOV.U32 R8, RZ, RZ, 0x192 ;  /* 0x00000192ff087424 */ /* 0x000fe400078e00ff */
[----:B------:R-:W-:Y:S01]  /*6980*/  IMAD.MOV.U32 R13, RZ, RZ, RZ ;  /* 0x000000ffff0d7224 */ /* 0x000fe200078e00ff */
[----:B------:R-:W5:Y:S01]  /*6990*/  LDCU.64 UR6, c[0x4][0x78] ;  /* 0x01000f00ff0677ac */ /* 0x000f620008000a00 */
[----:B----4-:R-:W4:Y:S01]  /*69a0*/  LDC.64 R2, c[0x4][R3] ;  /* 0x0100000003027b82 */ /* 0x010f220000000a00 */
[----:B------:R-:W2:Y:S01]  /*69b0*/  LDCU.64 UR4, c[0x4][0x10] ;  /* 0x01000200ff0477ac */ /* 0x000ea20008000a00 */
[----:B-1----:R-:W-:Y:S01]  /*69c0*/  MOV R5, UR9 ;  /* 0x0000000900057c02 */ /* 0x002fe20008000f00 */
[----:B------:R-:W-:Y:S01]  /*69d0*/  IMAD.U32 R4, RZ, RZ, UR8 ;  /* 0x00000008ff047e24 */ /* 0x000fe2000f8e00ff */
[----:B-----5:R-:W-:Y:S01]  /*69e0*/  MOV R7, UR7 ;  /* 0x0000000700077c02 */ /* 0x020fe20008000f00 */
[----:B------:R-:W-:Y:S01]  /*69f0*/  IMAD.U32 R6, RZ, RZ, UR6 ;  /* 0x00000006ff067e24 */ /* 0x000fe2000f8e00ff */
[----:B--2---:R-:W-:Y:S01]  /*6a00*/  MOV R11, UR5 ;  /* 0x00000005000b7c02 */ /* 0x004fe20008000f00 */
[----:B------:R-:W-:Y:S02]  /*6a10*/  IMAD.U32 R10, RZ, RZ, UR4 ;  /* 0x00000004ff0a7e24 */ /* 0x000fe4000f8e00ff */
[----:B------:R-:W-:Y:S07]  /*6a20*/  LEPC R20, `(.L_x_110) ;  /* 0x000000001014794e */ /* 0x000fee0000000000 */
[----:B---34-:R-:W-:Y:S05]  /*6a30*/  CALL.ABS.NOINC R2 ;  /* 0x0000000002007343 */ /* 0x018fea0003c00000 */
.L_x_110:
[----:B------:R-:W-:Y:S01]  /*6a40*/  LOP3.LUT R20, R56, 0xffffe000, RZ, 0xc0, !PT ;  /* 0xffffe00038147812 */ /* 0x000fe200078ec0ff */
[----:B------:R-:W-:Y:S05]  /*6a50*/  WARPSYNC.ALL ;  /* 0x0000000000007948 */ /* 0x000fea0003800000 */
[----:B------:R-:W-:Y:S01]  /*6a60*/  R2UR UR4, R34 ;  /* 0x00000000220472ca */ /* 0x000fe200000e0000 */
[----:B------:R-:W-:Y:S01]  /*6a70*/  IMAD.U32 R92, RZ, RZ, UR50 ;  /* 0x00000032ff5c7e24 */ /* 0x000fe2000f8e00ff */
[----:B------:R-:W-:Y:S01]  /*6a80*/  LOP3.LUT R21, R57, 0xffffe000, RZ, 0xc0, !PT ;  /* 0xffffe00039157812 */ /* 0x000fe200078ec0ff */
[----:B------:R-:W-:Y:S01]  /*6a90*/  IMAD.U32 R91, RZ, RZ, UR37 ;  /* 0x00000025ff5b7e24 */ /* 0x000fe2000f8e00ff */
[----:B------:R-:W-:Y:S01]  /*6aa0*/  LOP3.LUT R40, R59, 0xffffe000, RZ, 0xc0, !PT ;  /* 0xffffe0003b287812 */ /* 0x000fe200078ec0ff */
[----:B------:R-:W-:Y:S01]  /*6ab0*/  BSSY.RECONVERGENT B0, `(.L_x_111) ;  /* 0x000005b000007945 */ /* 0x000fe20003800200 */
[----:B------:R-:W-:Y:S02]  /*6ac0*/  LOP3.LUT R41, R52, 0xffffe000, RZ, 0xc0, !PT ;  /* 0xffffe00034297812 */ /* 0x000fe400078ec0ff */
[----:B------:R-:W-:Y:S02]  /*6ad0*/  LOP3.LUT R42, R53, 0xffffe000, RZ, 0xc0, !PT ;  /* 0xffffe000352a7812 */ /* 0x000fe400078ec0ff */
[----:B------:R-:W-:Y:S02]  /*6ae0*/  ISETP.NE.AND P6, PT, R87, RZ, PT ;  /* 0x000000ff5700720c */ /* 0x000fe40003fc5270 */
[----:B------:R-:W-:Y:S01]  /*6af0*/  ISETP.NE.AND P0, PT, R82, RZ, PT ;  /* 0x000000ff5200720c */ /* 0x000fe20003f05270 */
[----:B----4-:R-:W2:Y:S10]  /*6b00*/  LDTM.x16 R4, tmem[UR4+0x10] ;  /* 0x00001004000479ee */ /* 0x010eb40008240000 */
[----:B------:R-:W-:Y:S02]  /*6b10*/  @P6 LEA R92, R92, UR36, 0x3 ;  /* 0x000000245c5c6c11 */ /* 0x000fe4000f8e18ff */
[----:B------:R-:W-:Y:S03]  /*6b20*/  @P6 SHF.L.U32 R93, R77, 0x1f, RZ ;  /* 0x0000001f4d5d6819 */ /* 0x000fe600000006ff */
[----:B------:R-:W-:Y:S05]  /*6b30*/  @P6 VIADD R92, R92, 0x60 ;  /* 0x000000605c5c6836 */ /* 0x000fea0000000000 */
[----:B------:R-:W-:Y:S02]  /*6b40*/  @P6 PRMT R91, R91, 0x654, R92 ;  /* 0x000006545b5b6816 */ /* 0x000fe4000000005c */
[----:B------:R-:W-:Y:S01]  /*6b50*/  LEA R92, R43, UR36, 0x3 ;  /* 0x000000242b5c7c11 */ /* 0x000fe2000f8e18ff */
[C---:B--2---:R-:W-:Y:S01]  /*6b60*/  FMUL R0, R32.reuse, R4 ;  /* 0x0000000420007220 */ /* 0x044fe20000400000 */
[C---:B------:R-:W-:Y:S01]  /*6b70*/  FMUL R2, R32.reuse, R5 ;  /* 0x0000000520027220 */ /* 0x040fe20000400000 */
[C---:B------:R-:W-:Y:S01]  /*6b80*/  FMUL R3, R32.reuse, R6 ;  /* 0x0000000620037220 */ /* 0x040fe20000400000 */
[----:B------:R-:W-:Y:S01]  /*6b90*/  FMUL R7, R32, R7 ;  /* 0x0000000720077220 */ /* 0x000fe20000400000 */
[C---:B------:R-:W-:Y:S01]  /*6ba0*/  FFMA R36, R35.reuse, R20, R0 ;  /* 0x0000001423247223 */ /* 0x040fe20000000000 */
[----:B------:R-:W-:Y:S01]  /*6bb0*/  LOP3.LUT R20, R58, 0xffffe000, RZ, 0xc0, !PT ;  /* 0xffffe0003a147812 */ /* 0x000fe200078ec0ff */
[C---:B------:R-:W-:Y:S01]  /*6bc0*/  FFMA R37, R35.reuse, R21, R2 ;  /* 0x0000001523257223 */ /* 0x040fe20000000002 */
[----:B------:R-:W-:Y:S01]  /*6bd0*/  LOP3.LUT R21, R48, 0xffffe000, RZ, 0xc0, !PT ;  /* 0xffffe00030157812 */ /* 0x000fe200078ec0ff */
[----:B------:R-:W-:Y:S01]  /*6be0*/  FMUL R4, R32, R8 ;  /* 0x0000000820047220 */ /* 0x000fe20000400000 */
[----:B------:R-:W-:Y:S01]  /*6bf0*/  F2FP.TF32.F32.PACK_B R36, R36 ;  /* 0x00000024ff24723e */ /* 0x000fe200024050ff */
[C---:B------:R-:W-:Y:S01]  /*6c00*/  FFMA R38, R35.reuse, R20, R3 ;  /* 0x0000001423267223 */ /* 0x040fe20000000003 */
[----:B------:R-:W-:Y:S01]  /*6c10*/  LOP3.LUT R20, R54, 0xffffe000, RZ, 0xc0, !PT ;  /* 0xffffe00036147812 */ /* 0x000fe200078ec0ff */
[----:B------:R-:W-:Y:S01]  /*6c20*/  FFMA R39, R35, R40, R7 ;  /* 0x0000002823277223 */ /* 0x000fe20000000007 */
[----:B------:R-:W-:Y:S01]  /*6c30*/  LOP3.LUT R40, R55, 0xffffe000, RZ, 0xc0, !PT ;  /* 0xffffe00037287812 */ /* 0x000fe200078ec0ff */
[C---:B------:R-:W-:Y:S01]  /*6c40*/  FMUL R5, R32.reuse, R9 ;  /* 0x0000000920057220 */ /* 0x040fe20000400000 */
[C---:B------:R-:W-:Y:S01]  /*6c50*/  FMUL R6, R32.reuse, R10 ;  /* 0x0000000a20067220 */ /* 0x040fe20000400000 */
[C---:B------:R-:W-:Y:S01]  /*6c60*/  FMUL R11, R32.reuse, R11 ;  /* 0x0000000b200b7220 */ /* 0x040fe20000400000 */
[----:B------:R-:W-:Y:S01]  /*6c70*/  F2FP.TF32.F32.PACK_B R37, R37 ;  /* 0x00000025ff25723e */ /* 0x000fe200024050ff */
[C---:B------:R-:W-:Y:S01]  /*6c80*/  FFMA R4, R35.reuse, R41, R4 ;  /* 0x0000002923047223 */ /* 0x040fe20000000004 */
[----:B------:R-:W-:Y:S01]  /*6c90*/  F2FP.TF32.F32.PACK_B R38, R38 ;  /* 0x00000026ff26723e */ /* 0x000fe200024050ff */
[C---:B------:R-:W-:Y:S01]  /*6ca0*/  FFMA R5, R35.reuse, R42, R5 ;  /* 0x0000002a23057223 */ /* 0x040fe20000000005 */
[----:B------:R-:W-:Y:S01]  /*6cb0*/  F2FP.TF32.F32.PACK_B R39, R39 ;  /* 0x00000027ff27723e */ /* 0x000fe200024050ff */
[C---:B------:R-:W-:Y:S01]  /*6cc0*/  FFMA R6, R35.reuse, R20, R6 ;  /* 0x0000001423067223 */ /* 0x040fe20000000006 */
[----:B------:R-:W-:Y:S01]  /*6cd0*/  FFMA R7, R35, R40, R11 ;  /* 0x0000002823077223 */ /* 0x000fe2000000000b */
        /* <DEDUP_REMOVED lines=47> */
[----:B------:R-:W-:Y:S02]  /*6fd0*/  UIADD3 UR8, UP0, UPT, UR54, 0x680, URZ ;  /* 0x0000068036087890 */ /* 0x000fe4000ff1e0ff */
[----:B------:R-:W-:Y:S02]  /*6fe0*/  UIADD3 UR5, UPT, UPT, UR41, 0x10, URZ ;  /* 0x0000001029057890 */ /* 0x000fe4000fffe0ff */
[----:B------:R-:W-:Y:S02]  /*6ff0*/  UIADD3 UR4, UPT, UPT, UR36, 0x2200, URZ ;  /* 0x0000220024047890 */ /* 0x000fe4000fffe0ff */
[----:B------:R-:W-:Y:S01]  /*7000*/  UIADD3.X UR9, UPT, UPT, URZ, UR55, URZ, UP0, !UPT ;  /* 0x00000037ff097290 */ /* 0x000fe200087fe4ff */
[----:B------:R-:W-:Y:S01]  /*7010*/  UMOV UR6, UR42 ;  /* 0x0000002a00067c82 */ /* 0x000fe20008000000 */
[----:B------:R-:W-:Y:S07]  /*7020*/  UMOV UR7, UR52 ;  /* 0x0000003400077c82 */ /* 0x000fee0008000000 */
[----:B------:R2:W-:Y:S01]  /*7030*/  UTMASTG.3D [UR4], [UR8] ;  /* 0x00000004080073b5 */ /* 0x0005e20008010000 */
[----:B------:R0:W-:Y:S01]  /*7040*/  UTMACMDFLUSH ;  /* 0x00000000000079b7 */ /* 0x0001e20000000000 */
[----:B--2---:R-:W-:Y:S04]  /*7050*/  DEPBAR.LE SB0, 0x1 ;  /* 0x000080400000791a */ /* 0x004fe80000000000 */
.L_x_112:
[----:B------:R-:W-:Y:S05]  /*7060*/  BSYNC.RECONVERGENT B0 ;  /* 0x0000000000007941 */ /* 0x000fea0003800200 */
.L_x_111:
[----:B------:R-:W-:Y:S01]  /*7070*/  BAR.SYNC.DEFER_BLOCKING 0x1, 0x80 ;  /* 0x0042000000007b1d */ /* 0x000fe20000010000 */
[----:B------:R-:W-:Y:S04]  /*7080*/  UIADD3 UR40, UPT, UPT, UR50, 0x1, URZ ;  /* 0x0000000132287890 */ /* 0x000fe8000fffe0ff */
[----:B------:R-:W-:Y:S04]  /*7090*/  UISETP.NE.AND UP0, UPT, UR40, 0x4, UPT ;  /* 0x000000042800788c */ /* 0x000fe8000bf05270 */
[----:B------:R-:W-:Y:S01]  /*70a0*/  USEL UR40, UR40, URZ, UP0 ;  /* 0x000000ff28287287 */ /* 0x000fe20008000000 */
[----:B------:R2:W-:Y:S01]  /*70b0*/  @P6 SYNCS.ARRIVE.TRANS64.RED.A1T0 RZ, [R91+URZ], RZ ;  /* 0x000000ff5bff69a7 */ /* 0x0005e200081004ff */
[----:B------:R-:W-:Y:S01]  /*70c0*/  BSSY B1, `(.L_x_113) ;  /* 0x0000017000017945 */ /* 0x000fe20003800000 */
[----:B------:R-:W4:Y:S02]  /*70d0*/  @P6 SYNCS.PHASECHK.TRANS64.TRYWAIT P0, [R92+URZ+0x40], R93 ;  /* 0x0000405d5c0065a7 */ /* 0x000f2400080011ff */
[----:B----4-:R-:W-:Y:S01]  /*70e0*/  @P6 SEL R89, RZ, 0x1, !P0 ;  /* 0x00000001ff596807 */ /* 0x010fe20004000000 */
[----:B--2---:R-:W-:Y:S06]  /*70f0*/  @!P6 BRA `(.L_x_114) ;  /* 0x00000000004ce947 */ /* 0x004fec0003800000 */
        /* <DEDUP_REMOVED lines=9> */
[----:B------:R-:W-:Y:S04]  /*7190*/  SHF.L.U32 R5, R77, 0x1f, RZ ;  /* 0x0000001f4d057819 */ /* 0x000fe800000006ff */
[----:B------:R-:W1:Y:S02]  /*71a0*/  SYNCS.PHASECHK.TRANS64.TRYWAIT P0, [R92+URZ+0x40], R5 ;  /* 0x000040055c0075a7 */ /* 0x000e6400080011ff */
[----:B-1----:R-:W-:Y:S05]  /*71b0*/  @!P0 BRA `(.L_x_117) ;  /* 0x0000001c00e48947 */ /* 0x002fea0003800000 */
.L_x_116:
[----:B------:R-:W-:Y:S05]  /*71c0*/  BSYNC B0 ;  /* 0x0000000000007941 */ /* 0x000fea0003800000 */
.L_x_115:
[----:B------:R-:W-:Y:S02]  /*71d0*/  ISETP.NE.AND P0, PT, R90, RZ, PT ;  /* 0x000000ff5a00720c */ /* 0x000fe40003f05270 */
[----:B------:R-:W-:Y:S11]  /*71e0*/  IADD3 R43, PT, PT, R43, 0x1, RZ ;  /* 0x000000012b2b7810 */ /* 0x000ff60007ffe0ff */
[----:B------:R2:W4:Y:S04]  /*71f0*/  @P0 LDS.128 R56, [R4] ;  /* 0x0000000004380984 */ /* 0x0005280000000c00 */
[----:B------:R2:W1:Y:S04]  /*7200*/  @P0 LDS.128 R52, [R3+0x10] ;  /* 0x0000100003340984 */ /* 0x0004680000000c00 */
[----:B------:R2:W1:Y:S04]  /*7210*/  @P0 LDS.128 R48, [R2+0x20] ;  /* 0x0000200002300984 */ /* 0x0004680000000c00 */
[----:B------:R2:W1:Y:S02]  /*7220*/  @P0 LDS.128 R44, [R0+0x30] ;  /* 0x00003000002c0984 */ /* 0x0004640000000c00 */
.L_x_114:
[----:B------:R-:W-:Y:S05]  /*7230*/  BSYNC B1 ;  /* 0x0000000000017941 */ /* 0x000fea0003800000 */
.L_x_113:
[----:B--2---:R-:W-:Y:S05]  /*7240*/  VIADD R3, R34, 0x20 ;  /* 0x0000002022037836 */ /* 0x004fea0000000000 */
[----:B------:R-:W-:Y:S04]  /*7250*/  SHF.R.U32.HI R3, RZ, 0x15, R3 ;  /* 0x00000015ff037819 */ /* 0x000fe80000011603 */
[----:B------:R-:W-:Y:S11]  /*7260*/  LOP3.LUT P0, RZ, R3, 0x3, R72, 0x48, !PT ;  /* 0x0000000303ff7812 */ /* 0x000ff60007804848 */
[----:B------:R-:W-:Y:S02]  /*7270*/  @!UPT UIADD3 URZ, UPT, UPT, URZ, URZ, URZ ;  /* 0x000000fffffff290 */ /* 0x000fe4000fffe0ff */
[----:B------:R-:W-:Y:S05]  /*7280*/  @!P0 BRA `(.L_x_118) ;  /* 0x0000000000408947 */ /* 0x000fea0003800000 */
[----:B------:R-:W2:Y:S01]  /*7290*/  LDCU.64 UR8, c[0x4][0x70] ;  /* 0x01000e00ff0877ac */ /* 0x000ea20008000a00 */
[----:B------:R-:W-:Y:S01]  /*72a0*/  MOV R3, 0x0 ;  /* 0x0000000000037802 */ /* 0x000fe20000000f00 */
[----:B-1----:R-:W-:Y:S02]  /*72b0*/  HFMA2 R12, -RZ, RZ, 0, 5.9604644775390625e-08 ;  /* 0x00000001ff0c7431 */ /* 0x002fe400000001ff */
[----:B------:R-:W-:Y:S02]  /*72c0*/  IMAD.MOV.U32 R8, RZ, RZ, 0x192 ;  /* 0x00000192ff087424 */ /* 0x000fe400078e00ff */
[----:B------:R-:W-:Y:S01]  /*72d0*/  IMAD.MOV.U32 R13, RZ, RZ, RZ ;  /* 0x000000ffff0d7224 */ /* 0x000fe200078e00ff */
[----:B------:R-:W1:Y:S01]  /*72e0*/  LDCU.64 UR6, c[0x4][0x78] ;  /* 0x01000f00ff0677ac */ /* 0x000e620008000a00 */
[----:B------:R-:W3:Y:S01]  /*72f0*/  LDC.64 R2, c[0x4][R3] ;  /* 0x0100000003027b82 */ /* 0x000ee20000000a00 */
[----:B------:R-:W5:Y:S01]  /*7300*/  LDCU.64 UR4, c[0x4][0x10] ;  /* 0x01000200ff0477ac */ /* 0x000f620008000a00 */
[----:B--2---:R-:W-:Y:S01]  /*7310*/  MOV R5, UR9 ;  /* 0x0000000900057c02 */ /* 0x004fe20008000f00 */
[----:B------:R-:W-:Y:S01]  /*7320*/  IMAD.U32 R4, RZ, RZ, UR8 ;  /* 0x00000008ff047e24 */ /* 0x000fe2000f8e00ff */
[----:B-1----:R-:W-:Y:S01]  /*7330*/  MOV R7, UR7 ;  /* 0x0000000700077c02 */ /* 0x002fe20008000f00 */
[----:B------:R-:W-:Y:S01]  /*7340*/  IMAD.U32 R6, RZ, RZ, UR6 ;  /* 0x00000006ff067e24 */ /* 0x000fe2000f8e00ff */
[----:B-----5:R-:W-:Y:S01]  /*7350*/  MOV R11, UR5 ;  /* 0x00000005000b7c02 */ /* 0x020fe20008000f00 */
[----:B------:R-:W-:Y:S02]  /*7360*/  IMAD.U32 R10, RZ, RZ, UR4 ;  /* 0x00000004ff0a7e24 */ /* 0x000fe4000f8e00ff */
[----:B------:R-:W-:Y:S07]  /*7370*/  LEPC R20, `(.L_x_118) ;  /* 0x000000001014794e */ /* 0x000fee0000000000 */
[----:B---34-:R-:W-:Y:S05]  /*7380*/  CALL.ABS.NOINC R2 ;  /* 0x0000000002007343 */ /* 0x018fea0003c00000 */
.L_x_118:
[----:B----4-:R-:W-:Y:S01]  /*7390*/  LOP3.LUT R20, R56, 0xffffe000, RZ, 0xc0, !PT ;  /* 0xffffe00038147812 */ /* 0x010fe200078ec0ff */
[----:B------:R-:W-:Y:S05]  /*73a0*/  WARPSYNC.ALL ;  /* 0x0000000000007948 */ /* 0x000fea0003800000 */
[----:B------:R-:W-:Y:S01]  /*73b0*/  R2UR UR4, R34 ;  /* 0x00000000220472ca */ /* 0x000fe200000e0000 */
[----:B-1----:R-:W-:Y:S01]  /*73c0*/  IMAD.U32 R92, RZ, RZ, UR40 ;  /* 0x00000028ff5c7e24 */ /* 0x002fe2000f8e00ff */
        /* <DEDUP_REMOVED lines=8> */
[----:B------:R-:W1:Y:S10]  /*7450*/  LDTM.x16 R4, tmem[UR4+0x20] ;  /* 0x00002004000479ee */ /* 0x000e740008240000 */
[----:B------:R-:W-:Y:S02]  /*7460*/  @P6 LEA R92, R92, UR36, 0x3 ;  /* 0x000000245c5c6c11 */ /* 0x000fe4000f8e18ff */
[----:B------:R-:W-:Y:S03]  /*7470*/  @P6 SHF.L.U32 R93, R77, 0x1f, RZ ;  /* 0x0000001f4d5d6819 */ /* 0x000fe600000006ff */
[----:B------:R-:W-:Y:S05]  /*7480*/  @P6 VIADD R92, R92, 0x60 ;  /* 0x000000605c5c6836 */ /* 0x000fea0000000000 */
[----:B------:R-:W-:Y:S02]  /*7490*/  @P6 PRMT R91, R91, 0x654, R92 ;  /* 0x000006545b5b6816 */ /* 0x000fe4000000005c */
[----:B------:R-:W-:Y:S01]  /*74a0*/  LEA R92, R43, UR36, 0x3 ;  /* 0x000000242b5c7c11 */ /* 0x000fe2000f8e18ff */
[C---:B-1----:R-:W-:Y:S01]  /*74b0*/  FMUL R0, R32.reuse, R4 ;  /* 0x0000000420007220 */ /* 0x042fe20000400000 */
        /* <DEDUP_REMOVED lines=79> */
.L_x_120:
[----:B------:R-:W-:Y:S05]  /*79b0*/  BSYNC.RECONVERGENT B0 ;  /* 0x0000000000007941 */ /* 0x000fea0003800200 */
.L_x_119:
        /* <DEDUP_REMOVED lines=13> */
[C---:B------:R-:W-:Y:S01]  /*7a90*/  @P1 IMAD R3, R43.reuse, 0x2000, R80 ;  /* 0x000020002b031824 */ /* 0x040fe200078e0250 */
[C---:B------:R-:W-:Y:S01]  /*7aa0*/  @P1 LEA R0, R43.reuse, R78, 0xd ;  /* 0x0000004e2b001211 */ /* 0x040fe200078e68ff */
[C---:B------:R-:W-:Y:S02]  /*7ab0*/  @P1 IMAD R2, R43.reuse, 0x2000, R79 ;  /* 0x000020002b021824 */ /* 0x040fe400078e024f */
[----:B------:R-:W-:Y:S01]  /*7ac0*/  @P1 IMAD R43, R43, 0x2000, R86 ;  /* 0x000020002b2b1824 */ /* 0x000fe200078e0256 */
[----:B------:R-:W-:Y:S06]  /*7ad0*/  @P0 BRA `(.L_x_124) ;  /* 0x00000000000c0947 */ /* 0x000fec0003800000 */
[----:B-1----:R-:W-:Y:S04]  /*7ae0*/  SHF.L.U32 R5, R77, 0x1f, RZ ;  /* 0x0000001f4d057819 */ /* 0x002fe800000006ff */
[----:B------:R-:W1:Y:S02]  /*7af0*/  SYNCS.PHASECHK.TRANS64.TRYWAIT P0, [R92+URZ+0x40], R5 ;  /* 0x000040055c0075a7 */ /* 0x000e6400080011ff */
[----:B-1----:R-:W-:Y:S05]  /*7b00*/  @!P0 BRA `(.L_x_125) ;  /* 0x0000001400a48947 */ /* 0x002fea0003800000 */
.L_x_124:
[----:B------:R-:W-:Y:S05]  /*7b10*/  BSYNC B0 ;  /* 0x0000000000007941 */ /* 0x000fea0003800000 */
.L_x_123:
[----:B------:R-:W-:Y:S11]  /*7b20*/  ISETP.NE.AND P0, PT, R90, RZ, PT ;  /* 0x000000ff5a00720c */ /* 0x000ff60003f05270 */
[----:B------:R-:W-:Y:S02]  /*7b30*/  @!UPT UIADD3 URZ, UPT, UPT, URZ, URZ, URZ ;  /* 0x000000fffffff290 */ /* 0x000fe4000fffe0ff */
[----:B------:R2:W4:Y:S04]  /*7b40*/  @P0 LDS.128 R56, [R3] ;  /* 0x0000000003380984 */ /* 0x0005280000000c00 */
[----:B------:R2:W1:Y:S04]  /*7b50*/  @P0 LDS.128 R52, [R2+0x10] ;  /* 0x0000100002340984 */ /* 0x0004680000000c00 */
[----:B------:R2:W1:Y:S04]  /*7b60*/  @P0 LDS.128 R48, [R0+0x20] ;  /* 0x0000200000300984 */ /* 0x0004680000000c00 */
[----:B------:R2:W1:Y:S02]  /*7b70*/  @P0 LDS.128 R44, [R43+0x30] ;  /* 0x000030002b2c0984 */ /* 0x0004640000000c00 */
.L_x_122:
[----:B------:R-:W-:Y:S05]  /*7b80*/  BSYNC B1 ;  /* 0x0000000000017941 */ /* 0x000fea0003800000 */
.L_x_121:
        /* <DEDUP_REMOVED lines=21> */
.L_x_126:
[----:B------:R-:W-:Y:S01]  /*7ce0*/  ISETP.NE.AND P0, PT, R82, RZ, PT ;  /* 0x000000ff5200720c */ /* 0x000fe20003f05270 */
[----:B------:R-:W-:Y:S05]  /*7cf0*/  WARPSYNC.ALL ;  /* 0x0000000000007948 */ /* 0x000fea0003800000 */
[----:B------:R-:W-:Y:S01]  /*7d00*/  R2UR UR4, R34 ;  /* 0x00000000220472ca */ /* 0x000fe200000e0000 */
[----:B------:R-:W-:Y:S01]  /*7d10*/  BSSY.RECONVERGENT B0, `(.L_x_127) ;  /* 0x000005c000007945 */ /* 0x000fe20003800200 */
[----:B------:R-:W-:Y:S02]  /*7d20*/  R2UR UR5, R88 ;  /* 0x00000000580572ca */ /* 0x000fe400000e0000 */
[----:B----4-:R-:W-:Y:S02]  /*7d30*/  LOP3.LUT R0, R56, 0xffffe000, RZ, 0xc0, !PT ;  /* 0xffffe00038007812 */ /* 0x010fe400078ec0ff */
[----:B------:R-:W-:Y:S02]  /*7d40*/  LOP3.LUT R2, R57, 0xffffe000, RZ, 0xc0, !PT ;  /* 0xffffe00039027812 */ /* 0x000fe400078ec0ff */
[----:B------:R-:W-:Y:S02]  /*7d50*/  LOP3.LUT R3, R58, 0xffffe000, RZ, 0xc0, !PT ;  /* 0xffffe0003a037812 */ /* 0x000fe400078ec0ff */
[----:B------:R-:W-:Y:S02]  /*7d60*/  LOP3.LUT R20, R59, 0xffffe000, RZ, 0xc0, !PT ;  /* 0xffffe0003b147812 */ /* 0x000fe400078ec0ff */
[----:B-1----:R-:W-:Y:S01]  /*7d70*/  LOP3.LUT R21, R52, 0xffffe000, RZ, 0xc0, !PT ;  /* 0xffffe00034157812 */ /* 0x002fe200078ec0ff */
[----:B------:R-:W1:Y:S01]  /*7d80*/  LDTM.x16 R4, tmem[UR4+0x30] ;  /* 0x00003004000479ee */ /* 0x000e620008240000 */
[----:B------:R-:W-:Y:S01]  /*7d90*/  LOP3.LUT R36, R53, 0xffffe000, RZ, 0xc0, !PT ;  /* 0xffffe00035247812 */ /* 0x000fe200078ec0ff */
[----:B------:R-:W-:Y:S01]  /*7da0*/  UIADD3 UR5, UPT, UPT, UR5, 0xd0, URZ ;  /* 0x000000d005057890 */ /* 0x000fe2000fffe0ff */
[----:B------:R-:W-:Y:S01]  /*7db0*/  LOP3.LUT R37, R54, 0xffffe000, RZ, 0xc0, !PT ;  /* 0xffffe00036257812 */ /* 0x000fe200078ec0ff */
[----:B------:R-:W-:Y:S01]  /*7dc0*/  NOP ;  /* 0x0000000000007918 */ /* 0x000fe20000000000 */
[----:B------:R-:W-:Y:S01]  /*7dd0*/  LOP3.LUT R38, R55, 0xffffe000, RZ, 0xc0, !PT ;  /* 0xffffe00037267812 */ /* 0x000fe200078ec0ff */
[----:B------:R-:W-:Y:S01]  /*7de0*/  UPRMT UR5, UR37, 0x654, UR5 ;  /* 0x0000065425057896 */ /* 0x000fe20008000005 */
[----:B------:R-:W-:Y:S02]  /*7df0*/  LOP3.LUT R39, R48, 0xffffe000, RZ, 0xc0, !PT ;  /* 0xffffe00030277812 */ /* 0x000fe400078ec0ff */
[----:B------:R-:W-:Y:S02]  /*7e00*/  LOP3.LUT R40, R49, 0xffffe000, RZ, 0xc0, !PT ;  /* 0xffffe00031287812 */ /* 0x000fe400078ec0ff */
[----:B------:R-:W-:Y:S02]  /*7e10*/  LOP3.LUT R41, R50, 0xffffe000, RZ, 0xc0, !PT ;  /* 0xffffe00032297812 */ /* 0x000fe400078ec0ff */
[----:B------:R-:W-:Y:S02]  /*7e20*/  LOP3.LUT R42, R51, 0xffffe000, RZ, 0xc0, !PT ;  /* 0xffffe000332a7812 */ /* 0x000fe400078ec0ff */
[----:B-1----:R-:W-:Y:S01]  /*7e30*/  SYNCS.ARRIVE.TRANS64.RED.A1T0 RZ, [UR5], RZ ;  /* 0x000000ffffff79a7 */ /* 0x002fe20008100405 */
[----:B------:R-:W-:Y:S02]  /*7e40*/  LOP3.LUT R43, R44, 0xffffe000, RZ, 0xc0, !PT ;  /* 0xffffe0002c2b7812 */ /* 0x000fe400078ec0ff */
[----:B------:R-:W-:Y:S02]  /*7e50*/  LOP3.LUT R44, R45, 0xffffe000, RZ, 0xc0, !PT ;  /* 0xffffe0002d2c7812 */ /* 0x000fe400078ec0ff */
[----:B------:R-:W-:Y:S02]  /*7e60*/  LOP3.LUT R45, R46, 0xffffe000, RZ, 0xc0, !PT ;  /* 0xffffe0002e2d7812 */ /* 0x000fe400078ec0ff */
[----:B------:R-:W-:Y:S01]  /*7e70*/  LOP3.LUT R46, R47, 0xffffe000, RZ, 0xc0, !PT ;  /* 0xffffe0002f2e7812 */ /* 0x000fe200078ec0ff */
[C---:B------:R-:W-:Y:S01]  /*7e80*/  FMUL R4, R32.reuse, R4 ;  /* 0x0000000420047220 */ /* 0x040fe20000400000 */
[C---:B------:R-:W-:Y:S01]  /*7e90*/  FMUL R5, R32.reuse, R5 ;  /* 0x0000000520057220 */ /* 0x040fe20000400000 */
[C---:B------:R-:W-:Y:S01]  /*7ea0*/  FMUL R6, R32.reuse, R6 ;  /* 0x0000000620067220 */ /* 0x040fe20000400000 */
[C---:B------:R-:W-:Y:S01]  /*7eb0*/  FMUL R7, R32.reuse, R7 ;  /* 0x0000000720077220 */ /* 0x040fe20000400000 */
[C---:B------:R-:W-:Y:S01]  /*7ec0*/  FFMA R4, R35.reuse, R0, R4 ;  /* 0x0000000023047223 */ /* 0x040fe20000000004 */
[C---:B------:R-:W-:Y:S01]  /*7ed0*/  FFMA R5, R35.reuse, R2, R5 ;  /* 0x0000000223057223 */ /* 0x040fe20000000005 */
[C---:B------:R-:W-:Y:S01]  /*7ee0*/  FFMA R6, R35.reuse, R3, R6 ;  /* 0x0000000323067223 */ /* 0x040fe20000000006 */
[C---:B------:R-:W-:Y:S01]  /*7ef0*/  FFMA R7, R35.reuse, R20, R7 ;  /* 0x0000001423077223 */ /* 0x040fe20000000007 */
[C---:B------:R-:W-:Y:S01]  /*7f00*/  FMUL R8, R32.reuse, R8 ;  /* 0x0000000820087220 */ /* 0x040fe20000400000 */
        /* <DEDUP_REMOVED lines=9> */
[----:B------:R-:W-:Y:S01]  /*7fa0*/  F2FP.TF32.F32.PACK_B R7, R7 ;  /* 0x00000007ff07723e */ /* 0x000fe200024050ff */
[C---:B------:R-:W-:Y:S01]  /*7fb0*/  FFMA R11, R35.reuse, R38, R11 ;  /* 0x00000026230b7223 */ /* 0x040fe2000000000b */
[C---:B------:R-:W-:Y:S01]  /*7fc0*/  FMUL R12, R32.reuse, R12 ;  /* 0x0000000c200c7220 */ /* 0x040fe20000400000 */
[----:B------:R-:W-:Y:S01]  /*7fd0*/  F2FP.TF32.F32.PACK_B R8, R8 ;  /* 0x00000008ff08723e */ /* 0x000fe200024050ff */
[C---:B------:R-:W-:Y:S01]  /*7fe0*/  FMUL R13, R32.reuse, R13 ;  /* 0x0000000d200d7220 */ /* 0x040fe20000400000 */
[----:B------:R1:W-:Y:S01]  /*7ff0*/  STS.128 [R80+0x6000], R4 ;  /* 0x0060000450007388 */ /* 0x0003e20000000c00 */
        /* <DEDUP_REMOVED lines=8> */
[C---:B------:R-:W-:Y:S01]  /*8080*/  FFMA R15, R35.reuse, R42, R15 ;  /* 0x0000002a230f7223 */ /* 0x040fe2000000000f */
[C---:B------:R-:W-:Y:S01]  /*8090*/  FMUL R16, R32.reuse, R16 ;  /* 0x0000001020107220 */ /* 0x040fe20000400000 */
[----:B------:R-:W-:Y:S01]  /*80a0*/  F2FP.TF32.F32.PACK_B R12, R12 ;  /* 0x0000000cff0c723e */ /* 0x000fe200024050ff */
[----:B------:R1:W-:Y:S01]  /*80b0*/  STS.128 [R79+0x6010], R8 ;  /* 0x006010084f007388 */ /* 0x0003e20000000c00 */
[C---:B------:R-:W-:Y:S01]  /*80c0*/  FMUL R17, R32.reuse, R17 ;  /* 0x0000001120117220 */ /* 0x040fe20000400000 */
[C---:B------:R-:W-:Y:S01]  /*80d0*/  FMUL R18, R32.reuse, R18 ;  /* 0x0000001220127220 */ /* 0x040fe20000400000 */
[----:B------:R-:W-:Y:S01]  /*80e0*/  FMUL R19, R32, R19 ;  /* 0x0000001320137220 */ /* 0x000fe20000400000 */
[----:B------:R-:W-:Y:S01]  /*80f0*/  F2FP.TF32.F32.PACK_B R13, R13 ;  /* 0x0000000dff0d723e */ /* 0x000fe200024050ff */
[C---:B------:R-:W-:Y:S01]  /*8100*/  FFMA R16, R35.reuse, R43, R16 ;  /* 0x0000002b23107223 */ /* 0x040fe20000000010 */
[----:B------:R-:W-:Y:S01]  /*8110*/  F2FP.TF32.F32.PACK_B R14, R14 ;  /* 0x0000000eff0e723e */ /* 0x000fe200024050ff */
[C---:B------:R-:W-:Y:S01]  /*8120*/  FFMA R17, R35.reuse, R44, R17 ;  /* 0x0000002c23117223 */ /* 0x040fe20000000011 */
[----:B------:R-:W-:Y:S01]  /*8130*/  F2FP.TF32.F32.PACK_B R15, R15 ;  /* 0x0000000fff0f723e */ /* 0x000fe200024050ff */
[C---:B------:R-:W-:Y:S01]  /*8140*/  FFMA R18, R35.reuse, R45, R18 ;  /* 0x0000002d23127223 */ /* 0x040fe20000000012 */
[----:B------:R-:W-:Y:S01]  /*8150*/  FFMA R19, R35, R46, R19 ;  /* 0x0000002e23137223 */ /* 0x000fe20000000013 */
[----:B------:R-:W-:Y:S02]  /*8160*/  F2FP.TF32.F32.PACK_B R16, R16 ;  /* 0x00000010ff10723e */ /* 0x000fe400024050ff */
[----:B------:R1:W-:Y:S01]  /*8170*/  STS.128 [R78+0x6020], R12 ;  /* 0x0060200c4e007388 */ /* 0x0003e20000000c00 */
[----:B------:R-:W-:Y:S02]  /*8180*/  F2FP.TF32.F32.PACK_B R17, R17 ;  /* 0x00000011ff11723e */ /* 0x000fe400024050ff */
        /* <DEDUP_REMOVED lines=20> */
.L_x_128:
[----:B------:R-:W-:Y:S05]  /*82d0*/  BSYNC.RECONVERGENT B0 ;  /* 0x0000000000007941 */ /* 0x000fea0003800200 */
.L_x_127:
[----:B------:R-:W-:Y:S01]  /*82e0*/  BAR.SYNC.DEFER_BLOCKING 0x1, 0x80 ;  /* 0x0042000000007b1d */ /* 0x000fe20000010000 */
[----:B------:R-:W-:Y:S01]  /*82f0*/  UISETP.NE.AND UP0, UPT, UR48, -0x4, UPT ;  /* 0xfffffffc3000788c */ /* 0x000fe2000bf05270 */
[----:B------:R-:W-:Y:S08]  /*8300*/  IADD3 R0, PT, PT, R30, 0x1, RZ ;  /* 0x000000011e007810 */ /* 0x000ff00007ffe0ff */
[----:B------:R-:W-:Y:S05]  /*8310*/  BRA.U !UP0, `(.L_x_129) ;  /* 0x0000000108287547 */ /* 0x000fea000b800000 */
[----:B------:R-:W-:Y:S01]  /*8320*/  ISETP.NE.AND P0, PT, R87, RZ, PT ;  /* 0x000000ff5700720c */ /* 0x000fe20003f05270 */
[----:B------:R-:W-:Y:S01]  /*8330*/  IMAD.U32 R3, RZ, RZ, UR50 ;  /* 0x00000032ff037e24 */ /* 0x000fe2000f8e00ff */
[----:B------:R-:W-:Y:S01]  /*8340*/  UIADD3 UR50, UPT, UPT, UR50, 0x1, URZ ;  /* 0x0000000132327890 */ /* 0x000fe2000fffe0ff */
[----:B------:R-:W-:Y:S03]  /*8350*/  IMAD.U32 R2, RZ, RZ, UR37 ;  /* 0x00000025ff027e24 */ /* 0x000fe6000f8e00ff */
[----:B------:R-:W-:Y:S04]  /*8360*/  UISETP.NE.AND UP0, UPT, UR50, 0x4, UPT ;  /* 0x000000043200788c */ /* 0x000fe8000bf05270 */
[----:B------:R-:W-:Y:S03]  /*8370*/  USEL UR50, UR50, URZ, UP0 ;  /* 0x000000ff32327287 */ /* 0x000fe60008000000 */
[----:B------:R-:W-:Y:S05]  /*8380*/  @P0 LEA R3, R3, UR36, 0x3 ;  /* 0x0000002403030c11 */ /* 0x000fea000f8e18ff */
[----:B------:R-:W-:Y:S05]  /*8390*/  @P0 VIADD R3, R3, 0x60 ;  /* 0x0000006003030836 */ /* 0x000fea0000000000 */
[----:B------:R-:W-:Y:S04]  /*83a0*/  @P0 PRMT R2, R2, 0x654, R3 ;  /* 0x0000065402020816 */ /* 0x000fe80000000003 */
[----:B------:R2:W-:Y:S03]  /*83b0*/  @P0 SYNCS.ARRIVE.TRANS64.RED.A1T0 RZ, [R2+URZ], RZ ;  /* 0x000000ff02ff09a7 */ /* 0x0005e600081004ff */
.L_x_129:
[----:B------:R-:W-:Y:S01]  /*83c0*/  ISETP.NE.AND P2, PT, R83, RZ, PT ;  /* 0x000000ff5300720c */ /* 0x000fe20003f45270 */
[----:B------:R-:W-:Y:S01]  /*83d0*/  UIADD3 UR48, UPT, UPT, UR48, 0x4, URZ ;  /* 0x0000000430307890 */ /* 0x000fe2000fffe0ff */
[----:B------:R-:W-:Y:S01]  /*83e0*/  ISETP.NE.AND P0, PT, R85, 0x2, PT ;  /* 0x000000025500780c */ /* 0x000fe20003f05270 */
[----:B------:R-:W-:Y:S01]  /*83f0*/  IMAD.IADD R20, R29, 0x1, R66 ;  /* 0x000000011d147824 */ /* 0x000fe200078e0242 */
[----:B------:R-:W-:Y:S01]  /*8400*/  ISETP.NE.AND P1, PT, R0, 0x4, PT ;  /* 0x000000040000780c */ /* 0x000fe20003f25270 */
[----:B------:R-:W-:Y:S01]  /*8410*/  IMAD.IADD R21, R31, 0x1, R68 ;  /* 0x000000011f157824 */ /* 0x000fe200078e0244 */
[----:B--2---:R-:W-:Y:S02]  /*8420*/  SEL R2, RZ, 0x1, P0 ;  /* 0x00000001ff027807 */ /* 0x004fe40000000000 */
[----:B------:R-:W-:Y:S02]  /*8430*/  SEL R3, RZ, 0x1, P1 ;  /* 0x00000001ff037807 */ /* 0x000fe40000800000 */
[----:B------:R-:W-:Y:S02]  /*8440*/  LOP3.LUT R75, R75, R2, RZ, 0x3c, !PT ;  /* 0x000000024b4b7212 */ /* 0x000fe400078e3cff */
[----:B------:R-:W-:Y:S02]  /*8450*/  LOP3.LUT R76, R76, R3, RZ, 0x3c, !PT ;  /* 0x000000034c4c7212 */ /* 0x000fe400078e3cff */
[----:B------:R-:W-:Y:S02]  /*8460*/  @P2 R2UR UR52, R74 ;  /* 0x000000004a3422ca */ /* 0x000fe400000e0000 */
[----:B------:R-:W-:Y:S02]  /*8470*/  SEL R85, R85, RZ, P0 ;  /* 0x000000ff55557207 */ /* 0x000fe40000000000 */
[----:B------:R-:W-:Y:S01]  /*8480*/  SEL R30, R0, RZ, P1 ;  /* 0x000000ff001e7207 */ /* 0x000fe20000800000 */
[----:B------:R-:W-:Y:S10]  /*8490*/  @P2 BRA `(.L_x_130) ;  /* 0xffffffcc00502947 */ /* 0x000ff4000383ffff */
[----:B------:R-:W-:-:S09]  /*84a0*/  UISETP.NE.AND UP0, UPT, UR49, URZ, UPT ;  /* 0x000000ff3100728c */ /* 0x000fd2000bf05270 */
[----:B------:R-:W-:Y:S05]  /*84b0*/  BRA.U !UP0, `(.L_x_131) ;  /* 0x0000000108487547 */ /* 0x000fea000b800000 */
[----:B------:R-:W2:Y:S02]  /*84c0*/  LDCU.64 UR4, c[0x0][0x890] ;  /* 0x00011200ff0477ac */ /* 0x000ea40008000a00 */
[----:B--2---:R-:W-:-:S04]  /*84d0*/  UISETP.NE.U32.AND UP0, UPT, UR4, URZ, UPT ;  /* 0x000000ff0400728c */ /* 0x004fc8000bf05070 */
[----:B------:R-:W-:-:S09]  /*84e0*/  UISETP.NE.AND.EX UP0, UPT, UR5, URZ, UPT, UP0 ;  /* 0x000000ff0500728c */ /* 0x000fd2000bf05300 */
[----:B------:R-:W-:Y:S05]  /*84f0*/  BRA.U UP0, `(.L_x_132) ;  /* 0x00000001000c7547 */ /* 0x000fea000b800000 */
[----:B------:R-:W-:-:S13]  /*8500*/  FSETP.NEU.AND P0, PT, R35, RZ, PT ;  /* 0x000000ff2300720b */ /* 0x000fda0003f0d000 */
[----:B------:R-:W-:Y:S05]  /*8510*/  @!P0 EXIT ;  /* 0x000000000000894d */ /* 0x000fea0003800000 */
[----:B------:R-:W-:Y:S05]  /*8520*/  BRA `(.L_x_131) ;  /* 0x00000000002c7947 */ /* 0x000fea0003800000 */
.L_x_132:
[----:B------:R-:W-:Y:S01]  /*8530*/  ISETP.NE.AND P0, PT, R84, RZ, PT ;  /* 0x000000ff5400720c */ /* 0x000fe20003f05270 */
[----:B------:R-:W-:-:S12]  /*8540*/  BSSY.RECONVERGENT B0, `(.L_x_131) ;  /* 0x0000009000007945 */ /* 0x000fd80003800200 */
[----:B------:R-:W-:Y:S05]  /*8550*/  @P0 BRA `(.L_x_133) ;  /* 0x0000000000140947 */ /* 0x000fea0003800000 */
[----:B------:R-:W2:Y:S02]  /*8560*/  LDCU.64 UR4, c[0x0][0x888] ;  /* 0x00011100ff0477ac */ /* 0x000ea40008000a00 */
[----:B--2---:R-:W-:-:S04]  /*8570*/  ISETP.NE.U32.AND P0, PT, RZ, UR4, PT ;  /* 0x00000004ff007c0c */ /* 0x004fc8000bf05070 */
[----:B------:R-:W-:-:S13]  /*8580*/  ISETP.NE.AND.EX P0, PT, RZ, UR5, PT, P0 ;  /* 0x00000005ff007c0c */ /* 0x000fda000bf05300 */
[----:B------:R-:W-:Y:S05]  /*8590*/  @!P0 EXIT ;  /* 0x000000000000894d */ /* 0x000fea0003800000 */
[----:B------:R-:W-:Y:S05]  /*85a0*/  BRA `(.L_x_134) ;  /* 0x0000000000087947 */ /* 0x000fea0003800000 */
.L_x_133:
[----:B------:R-:W-:-:S13]  /*85b0*/  FSETP.NEU.AND P0, PT, R35, RZ, PT ;  /* 0x000000ff2300720b */ /* 0x000fda0003f0d000 */
[----:B------:R-:W-:Y:S05]  /*85c0*/  @!P0 EXIT ;  /* 0x000000000000894d */ /* 0x000fea0003800000 */
.L_x_134:
[----:B------:R-:W-:Y:S05]  /*85d0*/  BSYNC.RECONVERGENT B0 ;  /* 0x0000000000007941 */ /* 0x000fea0003800200 */
.L_x_131:
[----:B------:R-:W-:Y:S01]  /*85e0*/  ULEA UR4, UR50, UR36, 0x3 ;  /* 0x0000002432047291 */ /* 0x000fe2000f8e18ff */
[----:B------:R-:W-:-:S04]  /*85f0*/  DEPBAR.LE SB0, 0x0 ;  /* 0x000080000000791a */ /* 0x000fc80000000000 */
[----:B------:R-:W-:-:S04]  /*8600*/  UIADD3 UR4, UPT, UPT, UR4, 0x60, URZ ;  /* 0x0000006004047890 */ /* 0x000fc8000fffe0ff */
[----:B------:R-:W-:-:S09]  /*8610*/  UPRMT UR4, UR37, 0x654, UR4 ;  /* 0x0000065425047896 */ /* 0x000fd20008000004 */
[----:B------:R-:W-:Y:S01]  /*8620*/  SYNCS.ARRIVE.TRANS64.RED.A1T0 RZ, [UR4], RZ ;  /* 0x000000ffffff79a7 */ /* 0x000fe20008100404 */
[----:B------:R-:W-:Y:S05]  /*8630*/  EXIT ;  /* 0x000000000000794d */ /* 0x000fea0003800000 */
.L_x_19:
[----:B--2---:R2:W1:Y:S02]  /*8640*/  SYNCS.PHASECHK.TRANS64.TRYWAIT P0, [R3+URZ+0x100], R2 ;  /* 0x00010002030075a7 */ /* 0x00446400080011ff */
[----:B-1----:R-:W-:Y:S05]  /*8650*/  @!P0 NANOSLEEP.SYNCS 0x989680 ;  /* 0x009896800000895d */ /* 0x002fea0003900000 */
[----:B------:R-:W1:Y:S02]  /*8660*/  @!P0 SYNCS.PHASECHK.TRANS64 P0, [R3+URZ+0x100], R2 ;  /* 0x00010002030085a7 */ /* 0x000e6400080010ff */
[----:B-1----:R-:W-:Y:S05]  /*8670*/  @!P0 BRA `(.L_x_19) ;  /* 0xfffffffc00f08947 */ /* 0x002fea000383ffff */
[----:B------:R-:W-:Y:S05]  /*8680*/  BRA `(.L_x_135) ;  /* 0xffffff8c00d87947 */ /* 0x000fea000383ffff */
.L_x_22:
[----:B-1----:R-:W-:-:S07]  /*8690*/  MOV R2, UR49 ;  /* 0x0000003100027c02 */ /* 0x002fce0008000f00 */
.L_x_136:
[----:B-1----:R1:W2:Y:S02]  /*86a0*/  SYNCS.PHASECHK.TRANS64.TRYWAIT P0, [R2+URZ+0x20], R5 ;  /* 0x00002005020075a7 */ /* 0x0022a400080011ff */
[----:B--2---:R-:W-:Y:S05]  /*86b0*/  @!P0 NANOSLEEP.SYNCS 0x989680 ;  /* 0x009896800000895d */ /* 0x004fea0003900000 */
[----:B------:R-:W2:Y:S02]  /*86c0*/  @!P0 SYNCS.PHASECHK.TRANS64 P0, [R2+URZ+0x20], R5 ;  /* 0x00002005020085a7 */ /* 0x000ea400080010ff */
[----:B--2---:R-:W-:Y:S05]  /*86d0*/  @!P0 BRA `(.L_x_136) ;  /* 0xfffffffc00f08947 */ /* 0x004fea000383ffff */
[----:B------:R-:W-:Y:S05]  /*86e0*/  BRA `(.L_x_21) ;  /* 0xffffff9000387947 */ /* 0x000fea000383ffff */
.L_x_30:
[----:B------:R-:W-:-:S07]  /*86f0*/  MOV R2, UR49 ;  /* 0x0000003100027c02 */ /* 0x000fce0008000f00 */
.L_x_137:
[----:B-1----:R1:W2:Y:S02]  /*8700*/  SYNCS.PHASECHK.TRANS64.TRYWAIT P0, [R2+URZ+0x20], R5 ;  /* 0x00002005020075a7 */ /* 0x0022a400080011ff */
[----:B--2---:R-:W-:Y:S05]  /*8710*/  @!P0 NANOSLEEP.SYNCS 0x989680 ;  /* 0x009896800000895d */ /* 0x004fea0003900000 */
[----:B------:R-:W2:Y:S02]  /*8720*/  @!P0 SYNCS.PHASECHK.TRANS64 P0, [R2+URZ+0x20], R5 ;  /* 0x00002005020085a7 */ /* 0x000ea400080010ff */
[----:B--2---:R-:W-:Y:S05]  /*8730*/  @!P0 BRA `(.L_x_137) ;  /* 0xfffffffc00f08947 */ /* 0x004fea000383ffff */
[----:B------:R-:W-:Y:S05]  /*8740*/  BRA `(.L_x_29) ;  /* 0xffffff9400547947 */ /* 0x000fea000383ffff */
.L_x_36:
[----:B-1----:R1:W2:Y:S02]  /*8750*/  SYNCS.PHASECHK.TRANS64.TRYWAIT P0, [R2+URZ+0x90], R3 ;  /* 0x00009003020075a7 */ /* 0x0022a400080011ff */
[----:B--2---:R-:W-:Y:S05]  /*8760*/  @!P0 NANOSLEEP.SYNCS 0x989680 ;  /* 0x009896800000895d */ /* 0x004fea0003900000 */
[----:B------:R-:W2:Y:S02]  /*8770*/  @!P0 SYNCS.PHASECHK.TRANS64 P0, [R2+URZ+0x90], R3 ;  /* 0x00009003020085a7 */ /* 0x000ea400080010ff */
[----:B--2---:R-:W-:Y:S05]  /*8780*/  @!P0 BRA `(.L_x_36) ;  /* 0xfffffffc00f08947 */ /* 0x004fea000383ffff */
[----:B------:R-:W-:Y:S05]  /*8790*/  BRA `(.L_x_138) ;  /* 0xffffff9800407947 */ /* 0x000fea000383ffff */
.L_x_40:
[----:B----4-:R-:W-:-:S07]  /*87a0*/  MOV R0, UR5 ;  /* 0x0000000500007c02 */ /* 0x010fce0008000f00 */
.L_x_139:
[----:B-1----:R1:W2:Y:S02]  /*87b0*/  SYNCS.PHASECHK.TRANS64.TRYWAIT P0, [R0+URZ], R3 ;  /* 0x00000003000075a7 */ /* 0x0022a400080011ff */
[----:B--2---:R-:W-:Y:S05]  /*87c0*/  @!P0 NANOSLEEP.SYNCS 0x989680 ;  /* 0x009896800000895d */ /* 0x004fea0003900000 */
[----:B------:R-:W2:Y:S02]  /*87d0*/  @!P0 SYNCS.PHASECHK.TRANS64 P0, [R0+URZ], R3 ;  /* 0x00000003000085a7 */ /* 0x000ea400080010ff */
[----:B--2---:R-:W-:Y:S05]  /*87e0*/  @!P0 BRA `(.L_x_139) ;  /* 0xfffffffc00f08947 */ /* 0x004fea000383ffff */
[----:B------:R-:W-:Y:S05]  /*87f0*/  BRA `(.L_x_140) ;  /* 0xffffff9c00b07947 */ /* 0x000fea000383ffff */
.L_x_41:
[----:B----4-:R-:W-:-:S07]  /*8800*/  MOV R0, UR5 ;  /* 0x0000000500007c02 */ /* 0x010fce0008000f00 */
.L_x_141:
[----:B-1----:R1:W2:Y:S02]  /*8810*/  SYNCS.PHASECHK.TRANS64.TRYWAIT P0, [R0+URZ], R3 ;  /* 0x00000003000075a7 */ /* 0x0022a400080011ff */
[----:B--2---:R-:W-:Y:S05]  /*8820*/  @!P0 NANOSLEEP.SYNCS 0x989680 ;  /* 0x009896800000895d */ /* 0x004fea0003900000 */
[----:B------:R-:W2:Y:S02]  /*8830*/  @!P0 SYNCS.PHASECHK.TRANS64 P0, [R0+URZ], R3 ;  /* 0x00000003000085a7 */ /* 0x000ea400080010ff */
[----:B--2---:R-:W-:Y:S05]  /*8840*/  @!P0 BRA `(.L_x_141) ;  /* 0xfffffffc00f08947 */ /* 0x004fea000383ffff */
[----:B------:R-:W-:Y:S05]  /*8850*/  BRA `(.L_x_142) ;  /* 0xffffff9c00bc7947 */ /* 0x000fea000383ffff */
.L_x_42:
[----:B----4-:R-:W-:-:S07]  /*8860*/  MOV R0, UR5 ;  /* 0x0000000500007c02 */ /* 0x010fce0008000f00 */
.L_x_143:
[----:B-1----:R1:W2:Y:S02]  /*8870*/  SYNCS.PHASECHK.TRANS64.TRYWAIT P0, [R0+URZ], R3 ;  /* 0x00000003000075a7 */ /* 0x0022a400080011ff */
[----:B--2---:R-:W-:Y:S05]  /*8880*/  @!P0 NANOSLEEP.SYNCS 0x989680 ;  /* 0x009896800000895d */ /* 0x004fea0003900000 */
[----:B------:R-:W2:Y:S02]  /*8890*/  @!P0 SYNCS.PHASECHK.TRANS64 P0, [R0+URZ], R3 ;  /* 0x00000003000085a7 */ /* 0x000ea400080010ff */
[----:B--2---:R-:W-:Y:S05]  /*88a0*/  @!P0 BRA `(.L_x_143) ;  /* 0xfffffffc00f08947 */ /* 0x004fea000383ffff */
[----:B------:R-:W-:Y:S05]  /*88b0*/  BRA `(.L_x_144) ;  /* 0xffffff9c00c87947 */ /* 0x000fea000383ffff */
.L_x_45:
[----:B-1----:R1:W2:Y:S02]  /*88c0*/  SYNCS.PHASECHK.TRANS64.TRYWAIT P0, [R0+URZ+0xf0], R5 ;  /* 0x0000f005000075a7 */ /* 0x0022a400080011ff */
[----:B--2---:R-:W-:Y:S05]  /*88d0*/  @!P0 NANOSLEEP.SYNCS 0x989680 ;  /* 0x009896800000895d */ /* 0x004fea0003900000 */
[----:B------:R-:W2:Y:S02]  /*88e0*/  @!P0 SYNCS.PHASECHK.TRANS64 P0, [R0+URZ+0xf0], R5 ;  /* 0x0000f005000085a7 */ /* 0x000ea400080010ff */
[----:B--2---:R-:W-:Y:S05]  /*88f0*/  @!P0 BRA `(.L_x_45) ;  /* 0xfffffffc00f08947 */ /* 0x004fea000383ffff */
[----:B------:R-:W-:Y:S05]  /*8900*/  BRA `(.L_x_145) ;  /* 0xffffffa000247947 */ /* 0x000fea000383ffff */
.L_x_46:
[----:B------:R-:W-:-:S07]  /*8910*/  MOV R0, UR5 ;  /* 0x0000000500007c02 */ /* 0x000fce0008000f00 */
.L_x_146:
[----:B-1----:R1:W2:Y:S02]  /*8920*/  SYNCS.PHASECHK.TRANS64.TRYWAIT P0, [R0+URZ+0xa0], R5 ;  /* 0x0000a005000075a7 */ /* 0x0022a400080011ff */
[----:B--2---:R-:W-:Y:S05]  /*8930*/  @!P0 NANOSLEEP.SYNCS 0x989680 ;  /* 0x009896800000895d */ /* 0x004fea0003900000 */
[----:B------:R-:W2:Y:S02]  /*8940*/  @!P0 SYNCS.PHASECHK.TRANS64 P0, [R0+URZ+0xa0], R5 ;  /* 0x0000a005000085a7 */ /* 0x000ea400080010ff */
[----:B--2---:R-:W-:Y:S05]  /*8950*/  @!P0 BRA `(.L_x_146) ;  /* 0xfffffffc00f08947 */ /* 0x004fea000383ffff */
[----:B------:R-:W-:Y:S05]  /*8960*/  BRA `(.L_x_147) ;  /* 0xffffffa000347947 */ /* 0x000fea000383ffff */
.L_x_47:
[----:B-1----:R1:W2:Y:S02]  /*8970*/  SYNCS.PHASECHK.TRANS64.TRYWAIT P1, [R0+URZ+0x90], R5 ;  /* 0x00009005000075a7 */ /* 0x0022a400080211ff */
[----:B--2---:R-:W-:Y:S05]  /*8980*/  @!P1 NANOSLEEP.SYNCS 0x989680 ;  /* 0x009896800000995d */ /* 0x004fea0003900000 */
[----:B------:R-:W2:Y:S02]  /*8990*/  @!P1 SYNCS.PHASECHK.TRANS64 P1, [R0+URZ+0x90], R5 ;  /* 0x00009005000095a7 */ /* 0x000ea400080210ff */
[----:B--2---:R-:W-:Y:S05]  /*89a0*/  @!P1 BRA `(.L_x_47) ;  /* 0xfffffffc00f09947 */ /* 0x004fea000383ffff */
[----:B------:R-:W-:Y:S05]  /*89b0*/  BRA `(.L_x_148) ;  /* 0xffffffa000647947 */ /* 0x000fea000383ffff */
.L_x_50:
[----:B------:R-:W-:-:S07]  /*89c0*/  MOV R0, UR5 ;  /* 0x0000000500007c02 */ /* 0x000fce0008000f00 */
.L_x_149:
[----:B-1----:R1:W2:Y:S02]  /*89d0*/  SYNCS.PHASECHK.TRANS64.TRYWAIT P0, [R0+URZ+0xa0], R3 ;  /* 0x0000a003000075a7 */ /* 0x0022a400080011ff */
[----:B--2---:R-:W-:Y:S05]  /*89e0*/  @!P0 NANOSLEEP.SYNCS 0x989680 ;  /* 0x009896800000895d */ /* 0x004fea0003900000 */
[----:B------:R-:W2:Y:S02]  /*89f0*/  @!P0 SYNCS.PHASECHK.TRANS64 P0, [R0+URZ+0xa0], R3 ;  /* 0x0000a003000085a7 */ /* 0x000ea400080010ff */
[----:B--2---:R-:W-:Y:S05]  /*8a00*/  @!P0 BRA `(.L_x_149) ;  /* 0xfffffffc00f08947 */ /* 0x004fea000383ffff */
[----:B------:R-:W-:Y:S05]  /*8a10*/  BRA `(.L_x_49) ;  /* 0xffffffa000b87947 */ /* 0x000fea000383ffff */
.L_x_57:
[----:B-1----:R1:W2:Y:S02]  /*8a20*/  SYNCS.PHASECHK.TRANS64.TRYWAIT P1, [R0+URZ+0x90], R5 ;  /* 0x00009005000075a7 */ /* 0x0022a400080211ff */
[----:B--2---:R-:W-:Y:S05]  /*8a30*/  @!P1 NANOSLEEP.SYNCS 0x989680 ;  /* 0x009896800000995d */ /* 0x004fea0003900000 */
[----:B------:R-:W2:Y:S02]  /*8a40*/  @!P1 SYNCS.PHASECHK.TRANS64 P1, [R0+URZ+0x90], R5 ;  /* 0x00009005000095a7 */ /* 0x000ea400080210ff */
[----:B--2---:R-:W-:Y:S05]  /*8a50*/  @!P1 BRA `(.L_x_57) ;  /* 0xfffffffc00f09947 */ /* 0x004fea000383ffff */
[----:B------:R-:W-:Y:S05]  /*8a60*/  BRA `(.L_x_150) ;  /* 0xffffffa800487947 */ /* 0x000fea000383ffff */
.L_x_58:
[----:B------:R-:W-:-:S07]  /*8a70*/  MOV R3, UR6 ;  /* 0x0000000600037c02 */ /* 0x000fce0008000f00 */
.L_x_151:
[----:B-1----:R1:W2:Y:S02]  /*8a80*/  SYNCS.PHASECHK.TRANS64.TRYWAIT P0, [R3+URZ+0xd0], R0 ;  /* 0x0000d000030075a7 */ /* 0x0022a400080011ff */
[----:B--2---:R-:W-:Y:S05]  /*8a90*/  @!P0 NANOSLEEP.SYNCS 0x989680 ;  /* 0x009896800000895d */ /* 0x004fea0003900000 */
[----:B------:R-:W2:Y:S02]  /*8aa0*/  @!P0 SYNCS.PHASECHK.TRANS64 P0, [R3+URZ+0xd0], R0 ;  /* 0x0000d000030085a7 */ /* 0x000ea400080010ff */
[----:B--2---:R-:W-:Y:S05]  /*8ab0*/  @!P0 BRA `(.L_x_151) ;  /* 0xfffffffc00f08947 */ /* 0x004fea000383ffff */
[----:B------:R-:W-:Y:S05]  /*8ac0*/  BRA `(.L_x_152) ;  /* 0xffffffa800807947 */ /* 0x000fea000383ffff */
.L_x_61:
[----:B------:R-:W-:Y:S07]  /*8ad0*/  MOV R0, UR11 ;  /* 0x0000000b00007c02 */ /* 0x000fee0008000f00 */
.L_x_153:
[----:B-1----:R1:W2:Y:S02]  /*8ae0*/  SYNCS.PHASECHK.TRANS64.TRYWAIT P0, [R0+URZ], R3 ;  /* 0x00000003000075a7 */ /* 0x0022a400080011ff */
[----:B--2---:R-:W-:Y:S05]  /*8af0*/  @!P0 NANOSLEEP.SYNCS 0x989680 ;  /* 0x009896800000895d */ /* 0x004fea0003900000 */
[----:B------:R-:W2:Y:S02]  /*8b00*/  @!P0 SYNCS.PHASECHK.TRANS64 P0, [R0+URZ], R3 ;  /* 0x00000003000085a7 */ /* 0x000ea400080010ff */
[----:B--2---:R-:W-:Y:S05]  /*8b10*/  @!P0 BRA `(.L_x_153) ;  /* 0xfffffffc00f08947 */ /* 0x004fea000383ffff */
[----:B------:R-:W-:Y:S05]  /*8b20*/  BRA `(.L_x_60) ;  /* 0xffffffa8009c7947 */ /* 0x000fea000383ffff */
.L_x_64:
[----:B------:R-:W-:-:S07]  /*8b30*/  MOV R0, UR6 ;  /* 0x0000000600007c02 */ /* 0x000fce0008000f00 */
.L_x_154:
[----:B--2---:R2:W4:Y:S02]  /*8b40*/  SYNCS.PHASECHK.TRANS64.TRYWAIT P0, [R0+URZ], R3 ;  /* 0x00000003000075a7 */ /* 0x00452400080011ff */
[----:B----4-:R-:W-:Y:S05]  /*8b50*/  @!P0 NANOSLEEP.SYNCS 0x989680 ;  /* 0x009896800000895d */ /* 0x010fea0003900000 */
[----:B------:R-:W4:Y:S02]  /*8b60*/  @!P0 SYNCS.PHASECHK.TRANS64 P0, [R0+URZ], R3 ;  /* 0x00000003000085a7 */ /* 0x000f2400080010ff */
[----:B----4-:R-:W-:Y:S05]  /*8b70*/  @!P0 BRA `(.L_x_154) ;  /* 0xfffffffc00f08947 */ /* 0x010fea000383ffff */
[----:B------:R-:W-:Y:S05]  /*8b80*/  BRA `(.L_x_155) ;  /* 0xffffffac00c87947 */ /* 0x000fea000383ffff */
.L_x_65:
[----:B------:R-:W-:-:S07]  /*8b90*/  MOV R0, UR6 ;  /* 0x0000000600007c02 */ /* 0x000fce0008000f00 */
.L_x_156:
[----:B-1----:R1:W2:Y:S02]  /*8ba0*/  SYNCS.PHASECHK.TRANS64.TRYWAIT P0, [R0+URZ], R3 ;  /* 0x00000003000075a7 */ /* 0x0022a400080011ff */
[----:B--2---:R-:W-:Y:S05]  /*8bb0*/  @!P0 NANOSLEEP.SYNCS 0x989680 ;  /* 0x009896800000895d */ /* 0x004fea0003900000 */
[----:B------:R-:W2:Y:S02]  /*8bc0*/  @!P0 SYNCS.PHASECHK.TRANS64 P0, [R0+URZ], R3 ;  /* 0x00000003000085a7 */ /* 0x000ea400080010ff */
[----:B--2---:R-:W-:Y:S05]  /*8bd0*/  @!P0 BRA `(.L_x_156) ;  /* 0xfffffffc00f08947 */ /* 0x004fea000383ffff */
[----:B------:R-:W-:Y:S05]  /*8be0*/  BRA `(.L_x_157) ;  /* 0xffffffac00d47947 */ /* 0x000fea000383ffff */
.L_x_66:
[----:B------:R-:W-:-:S07]  /*8bf0*/  MOV R0, UR6 ;  /* 0x0000000600007c02 */ /* 0x000fce0008000f00 */
.L_x_158:
[----:B-1----:R1:W2:Y:S02]  /*8c00*/  SYNCS.PHASECHK.TRANS64.TRYWAIT P0, [R0+URZ], R3 ;  /* 0x00000003000075a7 */ /* 0x0022a400080011ff */
[----:B--2---:R-:W-:Y:S05]  /*8c10*/  @!P0 NANOSLEEP.SYNCS 0x989680 ;  /* 0x009896800000895d */ /* 0x004fea0003900000 */
[----:B------:R-:W2:Y:S02]  /*8c20*/  @!P0 SYNCS.PHASECHK.TRANS64 P0, [R0+URZ], R3 ;  /* 0x00000003000085a7 */ /* 0x000ea400080010ff */
[----:B--2---:R-:W-:Y:S05]  /*8c30*/  @!P0 BRA `(.L_x_158) ;  /* 0xfffffffc00f08947 */ /* 0x004fea000383ffff */
[----:B------:R-:W-:Y:S05]  /*8c40*/  BRA `(.L_x_159) ;  /* 0xffffffac00e07947 */ /* 0x000fea000383ffff */
.L_x_67:
[----:B------:R-:W-:-:S07]  /*8c50*/  MOV R0, UR7 ;  /* 0x0000000700007c02 */ /* 0x000fce0008000f00 */
.L_x_160:
[----:B-1----:R1:W2:Y:S02]  /*8c60*/  SYNCS.PHASECHK.TRANS64.TRYWAIT P0, [R0+URZ], R3 ;  /* 0x00000003000075a7 */ /* 0x0022a400080011ff */
[----:B--2---:R-:W-:Y:S05]  /*8c70*/  @!P0 NANOSLEEP.SYNCS 0x989680 ;  /* 0x009896800000895d */ /* 0x004fea0003900000 */
[----:B------:R-:W2:Y:S02]  /*8c80*/  @!P0 SYNCS.PHASECHK.TRANS64 P0, [R0+URZ], R3 ;  /* 0x00000003000085a7 */ /* 0x000ea400080010ff */
[----:B--2---:R-:W-:Y:S05]  /*8c90*/  @!P0 BRA `(.L_x_160) ;  /* 0xfffffffc00f08947 */ /* 0x004fea000383ffff */
[----:B------:R-:W-:Y:S05]  /*8ca0*/  BRA `(.L_x_161) ;  /* 0xffffffac00ec7947 */ /* 0x000fea000383ffff */
.L_x_72:
[----:B--2---:R2:W3:Y:S02]  /*8cb0*/  SYNCS.PHASECHK.TRANS64.TRYWAIT P0, [R0+URZ+0x90], R3 ;  /* 0x00009003000075a7 */ /* 0x0044e400080011ff */
[----:B---3--:R-:W-:Y:S05]  /*8cc0*/  @!P0 NANOSLEEP.SYNCS 0x989680 ;  /* 0x009896800000895d */ /* 0x008fea0003900000 */
[----:B------:R-:W3:Y:S02]  /*8cd0*/  @!P0 SYNCS.PHASECHK.TRANS64 P0, [R0+URZ+0x90], R3 ;  /* 0x00009003000085a7 */ /* 0x000ee400080010ff */
[----:B---3--:R-:W-:Y:S05]  /*8ce0*/  @!P0 BRA `(.L_x_72) ;  /* 0xfffffffc00f08947 */ /* 0x008fea000383ffff */
[----:B------:R-:W-:Y:S05]  /*8cf0*/  BRA `(.L_x_162) ;  /* 0xffffffb000f87947 */ /* 0x000fea000383ffff */
.L_x_75:
[----:B------:R-:W-:Y:S07]  /*8d00*/  MOV R0, UR7 ;  /* 0x0000000700007c02 */ /* 0x000fee0008000f00 */
.L_x_163:
[----:B--2---:R2:W3:Y:S02]  /*8d10*/  SYNCS.PHASECHK.TRANS64.TRYWAIT P0, [R0+URZ+0x88], R3 ;  /* 0x00008803000075a7 */ /* 0x0044e400080011ff */
[----:B---3--:R-:W-:Y:S05]  /*8d20*/  @!P0 NANOSLEEP.SYNCS 0x989680 ;  /* 0x009896800000895d */ /* 0x008fea0003900000 */
[----:B------:R-:W3:Y:S02]  /*8d30*/  @!P0 SYNCS.PHASECHK.TRANS64 P0, [R0+URZ+0x88], R3 ;  /* 0x00008803000085a7 */ /* 0x000ee400080010ff */
[----:B---3--:R-:W-:Y:S05]  /*8d40*/  @!P0 BRA `(.L_x_163) ;  /* 0xfffffffc00f08947 */ /* 0x008fea000383ffff */
[----:B------:R-:W-:Y:S05]  /*8d50*/  BRA `(.L_x_74) ;  /* 0xffffffb400d87947 */ /* 0x000fea000383ffff */
.L_x_78:
[----:B------:R-:W-:Y:S07]  /*8d60*/  MOV R3, UR7 ;  /* 0x0000000700037c02 */ /* 0x000fee0008000f00 */
.L_x_164:
[----:B-1----:R1:W2:Y:S02]  /*8d70*/  SYNCS.PHASECHK.TRANS64.TRYWAIT P0, [R3+URZ+0x60], R12 ;  /* 0x0000600c030075a7 */ /* 0x0022a400080011ff */
[----:B--2---:R-:W-:Y:S05]  /*8d80*/  @!P0 NANOSLEEP.SYNCS 0x989680 ;  /* 0x009896800000895d */ /* 0x004fea0003900000 */
[----:B------:R-:W2:Y:S02]  /*8d90*/  @!P0 SYNCS.PHASECHK.TRANS64 P0, [R3+URZ+0x60], R12 ;  /* 0x0000600c030085a7 */ /* 0x000ea400080010ff */
[----:B--2---:R-:W-:Y:S05]  /*8da0*/  @!P0 BRA `(.L_x_164) ;  /* 0xfffffffc00f08947 */ /* 0x004fea000383ffff */
[----:B------:R-:W-:Y:S05]  /*8db0*/  BRA `(.L_x_165) ;  /* 0xffffffb800507947 */ /* 0x000fea000383ffff */
.L_x_79:
[----:B-1----:R-:W-:Y:S07]  /*8dc0*/  MOV R3, UR7 ;  /* 0x0000000700037c02 */ /* 0x002fee0008000f00 */
.L_x_166:
[----:B-1----:R1:W2:Y:S02]  /*8dd0*/  SYNCS.PHASECHK.TRANS64.TRYWAIT P0, [R3+URZ+0x68], R12 ;  /* 0x0000680c030075a7 */ /* 0x0022a400080011ff */
[----:B--2---:R-:W-:Y:S05]  /*8de0*/  @!P0 NANOSLEEP.SYNCS 0x989680 ;  /* 0x009896800000895d */ /* 0x004fea0003900000 */
[----:B------:R-:W2:Y:S02]  /*8df0*/  @!P0 SYNCS.PHASECHK.TRANS64 P0, [R3+URZ+0x68], R12 ;  /* 0x0000680c030085a7 */ /* 0x000ea400080010ff */
[----:B--2---:R-:W-:Y:S05]  /*8e00*/  @!P0 BRA `(.L_x_166) ;  /* 0xfffffffc00f08947 */ /* 0x004fea000383ffff */
[----:B------:R-:W-:Y:S05]  /*8e10*/  BRA `(.L_x_167) ;  /* 0xffffffb800907947 */ /* 0x000fea000383ffff */
.L_x_80:
[----:B-1----:R-:W-:Y:S07]  /*8e20*/  MOV R3, UR7 ;  /* 0x0000000700037c02 */ /* 0x002fee0008000f00 */
.L_x_168:
[----:B-1----:R1:W2:Y:S02]  /*8e30*/  SYNCS.PHASECHK.TRANS64.TRYWAIT P0, [R3+URZ+0x70], R12 ;  /* 0x0000700c030075a7 */ /* 0x0022a400080011ff */
[----:B--2---:R-:W-:Y:S05]  /*8e40*/  @!P0 NANOSLEEP.SYNCS 0x989680 ;  /* 0x009896800000895d */ /* 0x004fea0003900000 */
[----:B------:R-:W2:Y:S02]  /*8e50*/  @!P0 SYNCS.PHASECHK.TRANS64 P0, [R3+URZ+0x70], R12 ;  /* 0x0000700c030085a7 */ /* 0x000ea400080010ff */
[----:B--2---:R-:W-:Y:S05]  /*8e60*/  @!P0 BRA `(.L_x_168) ;  /* 0xfffffffc00f08947 */ /* 0x004fea000383ffff */
[----:B------:R-:W-:Y:S05]  /*8e70*/  BRA `(.L_x_169) ;  /* 0xffffffb800d87947 */ /* 0x000fea000383ffff */
.L_x_81:
[----:B------:R-:W-:Y:S07]  /*8e80*/  MOV R3, UR7 ;  /* 0x0000000700037c02 */ /* 0x000fee0008000f00 */
.L_x_170:
[----:B-1----:R1:W2:Y:S02]  /*8e90*/  SYNCS.PHASECHK.TRANS64.TRYWAIT P0, [R3+URZ+0x78], R12 ;  /* 0x0000780c030075a7 */ /* 0x0022a400080011ff */
[----:B--2---:R-:W-:Y:S05]  /*8ea0*/  @!P0 NANOSLEEP.SYNCS 0x989680 ;  /* 0x009896800000895d */ /* 0x004fea0003900000 */
[----:B------:R-:W2:Y:S02]  /*8eb0*/  @!P0 SYNCS.PHASECHK.TRANS64 P0, [R3+URZ+0x78], R12 ;  /* 0x0000780c030085a7 */ /* 0x000ea400080010ff */
[----:B--2---:R-:W-:Y:S05]  /*8ec0*/  @!P0 BRA `(.L_x_170) ;  /* 0xfffffffc00f08947 */ /* 0x004fea000383ffff */
[----:B------:R-:W-:Y:S05]  /*8ed0*/  BRA `(.L_x_171) ;  /* 0xffffffbc00607947 */ /* 0x000fea000383ffff */
.L_x_83:
[----:B------:R-:W-:-:S07]  /*8ee0*/  MOV R0, UR7 ;  /* 0x0000000700007c02 */ /* 0x000fce0008000f00 */
.L_x_172:
[----:B-1----:R1:W3:Y:S02]  /*8ef0*/  SYNCS.PHASECHK.TRANS64.TRYWAIT P0, [R0+URZ+0x60], R3 ;  /* 0x00006003000075a7 */ /* 0x0022e400080011ff */
[----:B---3--:R-:W-:Y:S05]  /*8f00*/  @!P0 NANOSLEEP.SYNCS 0x989680 ;  /* 0x009896800000895d */ /* 0x008fea0003900000 */
[----:B------:R-:W3:Y:S02]  /*8f10*/  @!P0 SYNCS.PHASECHK.TRANS64 P0, [R0+URZ+0x60], R3 ;  /* 0x00006003000085a7 */ /* 0x000ee400080010ff */
[----:B---3--:R-:W-:Y:S05]  /*8f20*/  @!P0 BRA `(.L_x_172) ;  /* 0xfffffffc00f08947 */ /* 0x008fea000383ffff */
[----:B------:R-:W-:Y:S05]  /*8f30*/  BRA `(.L_x_173) ;  /* 0xffffffbc00d07947 */ /* 0x000fea000383ffff */
.L_x_84:
[----:B-1----:R-:W-:-:S07]  /*8f40*/  MOV R0, UR7 ;  /* 0x0000000700007c02 */ /* 0x002fce0008000f00 */
.L_x_174:
[----:B-1----:R1:W3:Y:S02]  /*8f50*/  SYNCS.PHASECHK.TRANS64.TRYWAIT P0, [R0+URZ+0x68], R3 ;  /* 0x00006803000075a7 */ /* 0x0022e400080011ff */
[----:B---3--:R-:W-:Y:S05]  /*8f60*/  @!P0 NANOSLEEP.SYNCS 0x989680 ;  /* 0x009896800000895d */ /* 0x008fea0003900000 */
[----:B------:R-:W3:Y:S02]  /*8f70*/  @!P0 SYNCS.PHASECHK.TRANS64 P0, [R0+URZ+0x68], R3 ;  /* 0x00006803000085a7 */ /* 0x000ee400080010ff */
[----:B---3--:R-:W-:Y:S05]  /*8f80*/  @!P0 BRA `(.L_x_174) ;  /* 0xfffffffc00f08947 */ /* 0x008fea000383ffff */
[----:B------:R-:W-:Y:S05]  /*8f90*/  BRA `(.L_x_175) ;  /* 0xffffffbc00c07947 */ /* 0x000fea000383ffff */
.L_x_85:
[----:B-1----:R-:W-:-:S07]  /*8fa0*/  MOV R0, UR7 ;  /* 0x0000000700007c02 */ /* 0x002fce0008000f00 */
.L_x_176:
[----:B-1----:R1:W3:Y:S02]  /*8fb0*/  SYNCS.PHASECHK.TRANS64.TRYWAIT P0, [R0+URZ+0x70], R3 ;  /* 0x00007003000075a7 */ /* 0x0022e400080011ff */
[----:B---3--:R-:W-:Y:S05]  /*8fc0*/  @!P0 NANOSLEEP.SYNCS 0x989680 ;  /* 0x009896800000895d */ /* 0x008fea0003900000 */
[----:B------:R-:W3:Y:S02]  /*8fd0*/  @!P0 SYNCS.PHASECHK.TRANS64 P0, [R0+URZ+0x70], R3 ;  /* 0x00007003000085a7 */ /* 0x000ee400080010ff */
[----:B---3--:R-:W-:Y:S05]  /*8fe0*/  @!P0 BRA `(.L_x_176) ;  /* 0xfffffffc00f08947 */ /* 0x008fea000383ffff */
[----:B------:R-:W-:Y:S05]  /*8ff0*/  BRA `(.L_x_177) ;  /* 0xffffffbc00b07947 */ /* 0x000fea000383ffff */
.L_x_87:
[----:B--2---:R2:W4:Y:S02]  /*9000*/  SYNCS.PHASECHK.TRANS64.TRYWAIT P0, [R0+URZ+0x90], R3 ;  /* 0x00009003000075a7 */ /* 0x00452400080011ff */
[----:B----4-:R-:W-:Y:S05]  /*9010*/  @!P0 NANOSLEEP.SYNCS 0x989680 ;  /* 0x009896800000895d */ /* 0x010fea0003900000 */
[----:B------:R-:W4:Y:S02]  /*9020*/  @!P0 SYNCS.PHASECHK.TRANS64 P0, [R0+URZ+0x90], R3 ;  /* 0x00009003000085a7 */ /* 0x000f2400080010ff */
[----:B----4-:R-:W-:Y:S05]  /*9030*/  @!P0 BRA `(.L_x_87) ;  /* 0xfffffffc00f08947 */ /* 0x010fea000383ffff */
[----:B------:R-:W-:Y:S05]  /*9040*/  BRA `(.L_x_178) ;  /* 0xffffffc000787947 */ /* 0x000fea000383ffff */
.L_x_98:
[----:B-1----:R-:W-:Y:S04]  /*9050*/  MOV R0, UR36 ;  /* 0x0000002400007c02 */ /* 0x002fe80008000f00 */
[----:B------:R1:W3:Y:S03]  /*9060*/  SYNCS.PHASECHK.TRANS64.TRYWAIT P1, [R0+URZ+0x40], R5 ;  /* 0x00004005000075a7 */ /* 0x0002e600080211ff */
[----:B---3--:R-:W-:Y:S05]  /*9070*/  @!P1 NANOSLEEP.SYNCS 0x989680 ;  /* 0x009896800000995d */ /* 0x008fea0003900000 */
[----:B------:R-:W3:Y:S02]  /*9080*/  @!P1 SYNCS.PHASECHK.TRANS64 P1, [R0+URZ+0x40], R5 ;  /* 0x00004005000095a7 */ /* 0x000ee400080210ff */
[----:B---3--:R-:W-:Y:S05]  /*9090*/  @!P1 BRA `(.L_x_98) ;  /* 0xfffffffc00ec9947 */ /* 0x008fea000383ffff */
[----:B------:R-:W-:Y:S05]  /*90a0*/  BRA `(.L_x_97) ;  /* 0xffffffcc00847947 */ /* 0x000fea000383ffff */
.L_x_100:
[----:B-1----:R1:W4:Y:S02]  /*90b0*/  SYNCS.PHASECHK.TRANS64.TRYWAIT P0, [R88+URZ+0xb0], R3 ;  /* 0x0000b003580075a7 */ /* 0x00232400080011ff */
[----:B----4-:R-:W-:Y:S05]  /*90c0*/  @!P0 NANOSLEEP.SYNCS 0x989680 ;  /* 0x009896800000895d */ /* 0x010fea0003900000 */
[----:B------:R-:W4:Y:S02]  /*90d0*/  @!P0 SYNCS.PHASECHK.TRANS64 P0, [R88+URZ+0xb0], R3 ;  /* 0x0000b003580085a7 */ /* 0x000f2400080010ff */
[----:B----4-:R-:W-:Y:S05]  /*90e0*/  @!P0 BRA `(.L_x_100) ;  /* 0xfffffffc00f08947 */ /* 0x010fea000383ffff */
[----:B------:R-:W-:Y:S05]  /*90f0*/  BRA `(.L_x_99) ;  /* 0xffffffcc00ac7947 */ /* 0x000fea000383ffff */
.L_x_109:
[----:B-1----:R1:W2:Y:S02]  /*9100*/  SYNCS.PHASECHK.TRANS64.TRYWAIT P0, [R3+URZ+0x40], R0 ;  /* 0x00004000030075a7 */ /* 0x0022a400080011ff */
[----:B--2---:R-:W-:Y:S05]  /*9110*/  @!P0 NANOSLEEP.SYNCS 0x989680 ;  /* 0x009896800000895d */ /* 0x004fea0003900000 */
[----:B------:R-:W2:Y:S02]  /*9120*/  @!P0 SYNCS.PHASECHK.TRANS64 P0, [R3+URZ+0x40], R0 ;  /* 0x00004000030085a7 */ /* 0x000ea400080010ff */
[----:B--2---:R-:W-:Y:S05]  /*9130*/  @!P0 BRA `(.L_x_109) ;  /* 0xfffffffc00f08947 */ /* 0x004fea000383ffff */
[----:B------:R-:W-:Y:S05]  /*9140*/  BRA `(.L_x_108) ;  /* 0xffffffd400c87947 */ /* 0x000fea000383ffff */
.L_x_117:
[----:B-1----:R1:W2:Y:S02]  /*9150*/  SYNCS.PHASECHK.TRANS64.TRYWAIT P0, [R92+URZ+0x40], R5 ;  /* 0x000040055c0075a7 */ /* 0x0022a400080011ff */
[----:B--2---:R-:W-:Y:S05]  /*9160*/  @!P0 NANOSLEEP.SYNCS 0x989680 ;  /* 0x009896800000895d */ /* 0x004fea0003900000 */
[----:B------:R-:W2:Y:S02]  /*9170*/  @!P0 SYNCS.PHASECHK.TRANS64 P0, [R92+URZ+0x40], R5 ;  /* 0x000040055c0085a7 */ /* 0x000ea400080010ff */
[----:B--2---:R-:W-:Y:S05]  /*9180*/  @!P0 BRA `(.L_x_117) ;  /* 0xfffffffc00f08947 */ /* 0x004fea000383ffff */
[----:B------:R-:W-:Y:S05]  /*9190*/  BRA `(.L_x_116) ;  /* 0xffffffe000087947 */ /* 0x000fea000383ffff */
.L_x_125:
[----:B-1----:R1:W2:Y:S02]  /*91a0*/  SYNCS.PHASECHK.TRANS64.TRYWAIT P0, [R92+URZ+0x40], R5 ;  /* 0x000040055c0075a7 */ /* 0x0022a400080011ff */
[----:B--2---:R-:W-:Y:S05]  /*91b0*/  @!P0 NANOSLEEP.SYNCS 0x989680 ;  /* 0x009896800000895d */ /* 0x004fea0003900000 */
[----:B------:R-:W2:Y:S02]  /*91c0*/  @!P0 SYNCS.PHASECHK.TRANS64 P0, [R92+URZ+0x40], R5 ;  /* 0x000040055c0085a7 */ /* 0x000ea400080010ff */
[----:B--2---:R-:W-:Y:S05]  /*91d0*/  @!P0 BRA `(.L_x_125) ;  /* 0xfffffffc00f08947 */ /* 0x004fea000383ffff */
[----:B------:R-:W-:Y:S05]  /*91e0*/  BRA `(.L_x_124) ;  /* 0xffffffe800487947 */ /* 0x000fea000383ffff */
        .weak           $__internal_0_$__cuda_sm10x_tcgen05_guardrail_trap_col_being_dealloced_not_returned_by_alloc
        .type           $__internal_0_$__cuda_sm10x_tcgen05_guardrail_trap_col_being_dealloced_not_returned_by_alloc,@function
        .size           $__internal_0_$__cuda_sm10x_tcgen05_guardrail_trap_col_being_dealloced_not_returned_by_alloc,($__internal_1_$__cuda_sm10x_tcgen05_guardrail_trap_phase_invalid_during_alloc - $__internal_0_$__cuda_sm10x_tcgen05_guardrail_trap_col_being_dealloced_not_returned_by_alloc)
$__internal_0_$__cuda_sm10x_tcgen05_guardrail_trap_col_being_dealloced_not_returned_by_alloc:
[----:B------:R-:W-:Y:S05]  /*91f0*/  BPT.TRAP 0x1 ;  /* 0x000000040000795c */ /* 0x000fea0000300000 */
[----:B------:R-:W-:-:S04]  /*9200*/  HFMA2 R3, -RZ, RZ, 0, 0 ;  /* 0x00000000ff037431 */ /* 0x000fc800000001ff */
[----:B------:R-:W-:Y:S05]  /*9210*/  RET.REL.NODEC R2 `(_ZN7cutlass13device_kernelINS_4gemm6kernel13GemmUniversalIN4cute5tupleIJiiiiEEENS1_10collective13CollectiveMmaINS1_35MainloopSm100TmaUmmaWarpSpecializedILi4ELi2ELi4ENS5_IJNS4_1CILi1EEESB_SB_EEEEENS5_IJNSA_ILi128EEENSA_ILi64EEESF_EEENS_10tfloat32_tENS5_IJSB_llEEESH_SI_NS4_8TiledMMAINS4_8MMA_AtomIJNS4_17SM100_MMA_TF32_SSISH_SH_fLi128ELi64ELNS4_4UMMA5MajorE1ELSN_1ELNSM_7ScaleInE0ELSO_0EEEEEENS4_6LayoutISC_NS5_IJNSA_ILi0EEESS_SS_EEEEENS5_IJNS4_10UnderscoreESV_SV_EEEEENS4_13SM90_TMA_LOADENS4_14ComposedLayoutINS4_7SwizzleILi2ELi5ELi2EEENS4_18smem_ptr_flag_bitsILi32EEENSR_INS5_IJNSA_ILi32EEENSA_ILi4EEEEEENS5_IJSB_S14_EEEEEEEvNS4_8identityESY_S19_vS1A_EENS_8epilogue10collective18CollectiveEpilogueINS1C_23Sm100TmaWarpSpecializedILi4ELi2ELi16ELb1ELb0EEEJSG_NS5_IJNSR_ISE_SB_EENSR_INSA_ILi16EEESB_EEEEESH_NS5_IJlSB_lEEESH_S1L_NS1C_6fusion15FusionCallbacksIS1G_NS1M_17LinearCombinationISH_fSH_fLNS_15FloatRoundStyleE2EEESG_S1K_JEEENS4_5SM1004TMEM4LOAD26SM100_TMEM_LOAD_32dp32b16xESY_NSZ_INS10_ILi2ELi4ELi3EEES13_NSR_INS5_IJNSA_ILi8EEES1I_EEENS5_IJS1I_SB_EEEEEEENS4_39AutoVectorizingCopyWithAssumedAlignmentILi128EEENS4_14SM90_TMA_STOREES21_S23_S23_EEEvvEEEEvNT_6ParamsE) ;  /* 0xffffff6c02787950 */ /* 0x000fea0003c3ffff */
        .weak           $__internal_1_$__cuda_sm10x_tcgen05_guardrail_trap_phase_invalid_during_alloc
        .type           $__internal_1_$__cuda_sm10x_tcgen05_guardrail_trap_phase_invalid_during_alloc,@function
        .size           $__internal_1_$__cuda_sm10x_tcgen05_guardrail_trap_phase_invalid_during_alloc,($__internal_2_$__cuda_sm10x_tcgen05_guardrail_trap_unallocated_columns_being_dealloced - $__internal_1_$__cuda_sm10x_tcgen05_guardrail_trap_phase_invalid_during_alloc)
$__internal_1_$__cuda_sm10x_tcgen05_guardrail_trap_phase_invalid_during_alloc:
[----:B------:R-:W-:Y:S05]  /*9220*/  BPT.TRAP 0x1 ;  /* 0x000000040000795c */ /* 0x000fea0000300000 */
[----:B------:R-:W-:-:S04]  /*9230*/  MOV R3, 0x0 ;  /* 0x0000000000037802 */ /* 0x000fc80000000f00 */
[----:B------:R-:W-:Y:S05]  /*9240*/  RET.REL.NODEC R2 `(_ZN7cutlass13device_kernelINS_4gemm6kernel13GemmUniversalIN4cute5tupleIJiiiiEEENS1_10collective13CollectiveMmaINS1_35MainloopSm100TmaUmmaWarpSpecializedILi4ELi2ELi4ENS5_IJNS4_1CILi1EEESB_SB_EEEEENS5_IJNSA_ILi128EEENSA_ILi64EEESF_EEENS_10tfloat32_tENS5_IJSB_llEEESH_SI_NS4_8TiledMMAINS4_8MMA_AtomIJNS4_17SM100_MMA_TF32_SSISH_SH_fLi128ELi64ELNS4_4UMMA5MajorE1ELSN_1ELNSM_7ScaleInE0ELSO_0EEEEEENS4_6LayoutISC_NS5_IJNSA_ILi0EEESS_SS_EEEEENS5_IJNS4_10UnderscoreESV_SV_EEEEENS4_13SM90_TMA_LOADENS4_14ComposedLayoutINS4_7SwizzleILi2ELi5ELi2EEENS4_18smem_ptr_flag_bitsILi32EEENSR_INS5_IJNSA_ILi32EEENSA_ILi4EEEEEENS5_IJSB_S14_EEEEEEEvNS4_8identityESY_S19_vS1A_EENS_8epilogue10collective18CollectiveEpilogueINS1C_23Sm100TmaWarpSpecializedILi4ELi2ELi16ELb1ELb0EEEJSG_NS5_IJNSR_ISE_SB_EENSR_INSA_ILi16EEESB_EEEEESH_NS5_IJlSB_lEEESH_S1L_NS1C_6fusion15FusionCallbacksIS1G_NS1M_17LinearCombinationISH_fSH_fLNS_15FloatRoundStyleE2EEESG_S1K_JEEENS4_5SM1004TMEM4LOAD26SM100_TMEM_LOAD_32dp32b16xESY_NSZ_INS10_ILi2ELi4ELi3EEES13_NSR_INS5_IJNSA_ILi8EEES1I_EEENS5_IJS1I_SB_EEEEEEENS4_39AutoVectorizingCopyWithAssumedAlignmentILi128EEENS4_14SM90_TMA_STOREES21_S23_S23_EEEvvEEEEvNT_6ParamsE) ;  /* 0xffffff6c026c7950 */ /* 0x000fea0003c3ffff */
        .weak           $__internal_2_$__cuda_sm10x_tcgen05_guardrail_trap_unallocated_columns_being_dealloced
        .type           $__internal_2_$__cuda_sm10x_tcgen05_guardrail_trap_unallocated_columns_being_dealloced,@function
        .size           $__internal_2_$__cuda_sm10x_tcgen05_guardrail_trap_unallocated_columns_being_dealloced,(.L_x_180 - $__internal_2_$__cuda_sm10x_tcgen05_guardrail_trap_unallocated_columns_being_dealloced)
$__internal_2_$__cuda_sm10x_tcgen05_guardrail_trap_unallocated_columns_being_dealloced:
[----:B------:R-:W-:Y:S05]  /*9250*/  BPT.TRAP 0x1 ;  /* 0x000000040000795c */ /* 0x000fea0000300000 */
[----:B------:R-:W-:-:S04]  /*9260*/  HFMA2 R3, -RZ, RZ, 0, 0 ;  /* 0x00000000ff037431 */ /* 0x000fc800000001ff */
[----:B------:R-:W-:Y:S05]  /*9270*/  RET.REL.NODEC R2 `(_ZN7cutlass13device_kernelINS_4gemm6kernel13GemmUniversalIN4cute5tupleIJiiiiEEENS1_10collective13CollectiveMmaINS1_35MainloopSm100TmaUmmaWarpSpecializedILi4ELi2ELi4ENS5_IJNS4_1CILi1EEESB_SB_EEEEENS5_IJNSA_ILi128EEENSA_ILi64EEESF_EEENS_10tfloat32_tENS5_IJSB_llEEESH_SI_NS4_8TiledMMAINS4_8MMA_AtomIJNS4_17SM100_MMA_TF32_SSISH_SH_fLi128ELi64ELNS4_4UMMA5MajorE1ELSN_1ELNSM_7ScaleInE0ELSO_0EEEEEENS4_6LayoutISC_NS5_IJNSA_ILi0EEESS_SS_EEEEENS5_IJNS4_10UnderscoreESV_SV_EEEEENS4_13SM90_TMA_LOADENS4_14ComposedLayoutINS4_7SwizzleILi2ELi5ELi2EEENS4_18smem_ptr_flag_bitsILi32EEENSR_INS5_IJNSA_ILi32EEENSA_ILi4EEEEEENS5_IJSB_S14_EEEEEEEvNS4_8identityESY_S19_vS1A_EENS_8epilogue10collective18CollectiveEpilogueINS1C_23Sm100TmaWarpSpecializedILi4ELi2ELi16ELb1ELb0EEEJSG_NS5_IJNSR_ISE_SB_EENSR_INSA_ILi16EEESB_EEEEESH_NS5_IJlSB_lEEESH_S1L_NS1C_6fusion15FusionCallbacksIS1G_NS1M_17LinearCombinationISH_fSH_fLNS_15FloatRoundStyleE2EEESG_S1K_JEEENS4_5SM1004TMEM4LOAD26SM100_TMEM_LOAD_32dp32b16xESY_NSZ_INS10_ILi2ELi4ELi3EEES13_NSR_INS5_IJNSA_ILi8EEES1I_EEENS5_IJS1I_SB_EEEEEEENS4_39AutoVectorizingCopyWithAssumedAlignmentILi128EEENS4_14SM90_TMA_STOREES21_S23_S23_EEEvvEEEEvNT_6ParamsE) ;  /* 0xffffff6c02607950 */ /* 0x000fea0003c3ffff */
.L_x_179:
[----:B------:R-:W-:-:S00]  /*9280*/  BRA `(.L_x_179) ;  /* 0xfffffffc00fc7947 */ /* 0x000fc0000383ffff */
[----:B------:R-:W-:-:S00]  /*9290*/  NOP ;  /* 0x0000000000007918 */ /* 0x000fc00000000000 */
        /* <DEDUP_REMOVED lines=14> */
.L_x_180:


//--------------------- .nv.global.init           --------------------------
	.section	.nv.global.init,"aw",@progbits
.nv.global.init:
	.type		$str$27,@object
	.size		$str$27,($str$28 - $str$27)
$str$27:
        /*0000*/ 	.byte	0x28, 0x61, 0x64, 0x64, 0x72, 0x65, 0x73, 0x73, 0x20, 0x26, 0x20, 0x6d, 0x61, 0x73, 0x6b, 0x29
        /*0010*/ 	.byte	0x20, 0x3d, 0x3d, 0x20, 0x30, 0x00
	.type		$str$28,@object
	.size		$str$28,($str$26 - $str$28)
$str$28:
        /*0016*/ 	.byte	0x2f, 0x74, 0x6d, 0x70, 0x2f, 0x63, 0x75, 0x74, 0x6c, 0x61, 0x73, 0x73, 0x5f, 0x73, 0x77, 0x65
        /*0026*/ 	.byte	0x65, 0x70, 0x5f, 0x73, 0x72, 0x63, 0x2f, 0x69, 0x6e, 0x63, 0x6c, 0x75, 0x64, 0x65, 0x2f, 0x63
        /*0036*/ 	.byte	0x75, 0x74, 0x65, 0x2f, 0x70, 0x6f, 0x69, 0x6e, 0x74, 0x65, 0x72, 0x5f, 0x66, 0x6c, 0x61, 0x67
        /*0046*/ 	.byte	0x67, 0x65, 0x64, 0x2e, 0x68, 0x70, 0x70, 0x00
	.type		$str$26,@object
	.size		$str$26,($str$25 - $str$26)
$str$26:
        /*004e*/ 	.byte	0x2f, 0x74, 0x6d, 0x70, 0x2f, 0x63, 0x75, 0x74, 0x6c, 0x61, 0x73, 0x73, 0x5f, 0x73, 0x77, 0x65
        /*005e*/ 	.byte	0x65, 0x70, 0x5f, 0x73, 0x72, 0x63, 0x2f, 0x69, 0x6e, 0x63, 0x6c, 0x75, 0x64, 0x65, 0x2f, 0x63
        /*006e*/ 	.byte	0x75, 0x74, 0x65, 0x2f, 0x61, 0x74, 0x6f, 0x6d, 0x2f, 0x63, 0x6f, 0x70, 0x79, 0x5f, 0x74, 0x72
        /*007e*/ 	.byte	0x61, 0x69, 0x74, 0x73, 0x5f, 0x73, 0x6d, 0x31, 0x30, 0x30, 0x2e, 0x68, 0x70, 0x70, 0x00
	.type		$str$25,@object
	.size		$str$25,(__unnamed_1 - $str$25)
$str$25:
        /*008d*/ 	.byte	0x28, 0x28, 0x75, 0x69, 0x6e, 0x74, 0x33, 0x32, 0x5f, 0x74, 0x28, 0x74, 0x68, 0x72, 0x65, 0x61
        /*009d*/ 	.byte	0x64, 0x49, 0x64, 0x78, 0x2e, 0x78, 0x29, 0x20, 0x2f, 0x20, 0x33, 0x32, 0x29, 0x20, 0x25, 0x20
        /*00ad*/ 	.byte	0x34, 0x29, 0x20, 0x3d, 0x3d, 0x20, 0x28, 0x28, 0x28, 0x74, 0x6d, 0x65, 0x6d, 0x5f, 0x61, 0x64
        /*00bd*/ 	.byte	0x64, 0x72, 0x20, 0x3e, 0x3e, 0x20, 0x31, 0x36, 0x29, 0x20, 0x2f, 0x20, 0x33, 0x32, 0x29, 0x20
        /*00cd*/ 	.byte	0x25, 0x20, 0x34, 0x29, 0x00
	.type		__unnamed_1,@object
	.size		__unnamed_1,(__unnamed_2 - __unnamed_1)
__unnamed_1:
        /*00d2*/ 	.byte	0x61, 0x75, 0x74, 0x6f, 0x20, 0x63, 0x75, 0x74, 0x65, 0x3a, 0x3a, 0x61, 0x73, 0x5f, 0x70, 0x6f
        /* <DEDUP_REMOVED lines=24> */
        /*0262*/ 	.byte	0x32, 0x30, 0x34, 0x38, 0x3e, 0x3e, 0x3e, 0x3e, 0x5d, 0x00
	.type		__unnamed_2,@object
	.size		__unnamed_2,(.L_2 - __unnamed_2)
__unnamed_2:
        /* <DEDUP_REMOVED lines=42> */
        /*050c*/ 	.byte	0x3e, 0x5d, 0x00
.L_2:


//--------------------- .nv.shared._ZN7cutlass13device_kernelINS_4gemm6kernel13GemmUniversalIN4cute5tupleIJiiiiEEENS1_10collective13CollectiveMmaINS1_35MainloopSm100TmaUmmaWarpSpecializedILi4ELi2ELi4ENS5_IJNS4_1CILi1EEESB_SB_EEEEENS5_IJNSA_ILi128EEENSA_ILi64EEESF_EEENS_10tfloat32_tENS5_IJSB_llEEESH_SI_NS4_8TiledMMAINS4_8MMA_AtomIJNS4_17SM100_MMA_TF32_SSISH_SH_fLi128ELi64ELNS4_4UMMA5MajorE1ELSN_1ELNSM_7ScaleInE0ELSO_0EEEEEENS4_6LayoutISC_NS5_IJNSA_ILi0EEESS_SS_EEEEENS5_IJNS4_10UnderscoreESV_SV_EEEEENS4_13SM90_TMA_LOADENS4_14ComposedLayoutINS4_7SwizzleILi2ELi5ELi2EEENS4_18smem_ptr_flag_bitsILi32EEENSR_INS5_IJNSA_ILi32EEENSA_ILi4EEEEEENS5_IJSB_S14_EEEEEEEvNS4_8identityESY_S19_vS1A_EENS_8epilogue10collective18CollectiveEpilogueINS1C_23Sm100TmaWarpSpecializedILi4ELi2ELi16ELb1ELb0EEEJSG_NS5_IJNSR_ISE_SB_EENSR_INSA_ILi16EEESB_EEEEESH_NS5_IJlSB_lEEESH_S1L_NS1C_6fusion15FusionCallbacksIS1G_NS1M_17LinearCombinationISH_fSH_fLNS_15FloatRoundStyleE2EEESG_S1K_JEEENS4_5SM1004TMEM4LOAD26SM100_TMEM_LOAD_32dp32b16xESY_NSZ_INS10_ILi2ELi4ELi3EEES13_NSR_INS5_IJNSA_ILi8EEES1I_EEENS5_IJS1I_SB_EEEEEEENS4_39AutoVectorizingCopyWithAssumedAlignmentILi128EEENS4_14SM90_TMA_STOREES21_S23_S23_EEEvvEEEEvNT_6ParamsE --------------------------
	.section	.nv.shared._ZN7cutlass13device_kernelINS_4gemm6kernel13GemmUniversalIN4cute5tupleIJiiiiEEENS1_10collective13CollectiveMmaINS1_35MainloopSm100TmaUmmaWarpSpecializedILi4ELi2ELi4ENS5_IJNS4_1CILi1EEESB_SB_EEEEENS5_IJNSA_ILi128EEENSA_ILi64EEESF_EEENS_10tfloat32_tENS5_IJSB_llEEESH_SI_NS4_8TiledMMAINS4_8MMA_AtomIJNS4_17SM100_MMA_TF32_SSISH_SH_fLi128ELi64ELNS4_4UMMA5MajorE1ELSN_1ELNSM_7ScaleInE0ELSO_0EEEEEENS4_6LayoutISC_NS5_IJNSA_ILi0EEESS_SS_EEEEENS5_IJNS4_10UnderscoreESV_SV_EEEEENS4_13SM90_TMA_LOADENS4_14ComposedLayoutINS4_7SwizzleILi2ELi5ELi2EEENS4_18smem_ptr_flag_bitsILi32EEENSR_INS5_IJNSA_ILi32EEENSA_ILi4EEEEEENS5_IJSB_S14_EEEEEEEvNS4_8identityESY_S19_vS1A_EENS_8epilogue10collective18CollectiveEpilogueINS1C_23Sm100TmaWarpSpecializedILi4ELi2ELi16ELb1ELb0EEEJSG_NS5_IJNSR_ISE_SB_EENSR_INSA_ILi16EEESB_EEEEESH_NS5_IJlSB_lEEESH_S1L_NS1C_6fusion15FusionCallbacksIS1G_NS1M_17LinearCombinationISH_fSH_fLNS_15FloatRoundStyleE2EEESG_S1K_JEEENS4_5SM1004TMEM4LOAD26SM100_TMEM_LOAD_32dp32b16xESY_NSZ_INS10_ILi2ELi4ELi3EEES13_NSR_INS5_IJNSA_ILi8EEES1I_EEENS5_IJS1I_SB_EEEEEEENS4_39AutoVectorizingCopyWithAssumedAlignmentILi128EEENS4_14SM90_TMA_STOREES21_S23_S23_EEEvvEEEEvNT_6ParamsE,"aw",@nobits
	.sectionflags	@""
	.align	16
	.zero		1024


//--------------------- .nv.shared.reserved.0     --------------------------
	.section	.nv.shared.reserved.0,"aw",@nobits
	.weak		__nv_reservedSMEM_offset_0_alias
	.size		__nv_reservedSMEM_offset_0_alias, 0, 64
	.other		__nv_reservedSMEM_offset_0_alias,@"STO_CUDA_RESERVED_SHARED STV_DEFAULT"
__nv_reservedSMEM_offset_0_alias:
	.zero		0
.nv.shared.reserved.0:
	.zero		64
	.weak		__nv_reservedSMEM_tcgen05_partition
	.type		__nv_reservedSMEM_tcgen05_partition,@object
	.size		__nv_reservedSMEM_tcgen05_partition,(.L_0 - __nv_reservedSMEM_tcgen05_partition)
__nv_reservedSMEM_tcgen05_partition:
	.zero		32
.L_0:


//--------------------- .nv.global                --------------------------
	.section	.nv.global,"aw",@nobits
.nv.global:
	.type		_ZN40_INTERNAL_4b332d1f_4_k_cu_5fad63a3_395184cute1_E,@object
	.size		_ZN40_INTERNAL_4b332d1f_4_k_cu_5fad63a3_395184cute1_E,(_ZN40_INTERNAL_4b332d1f_4_k_cu_5fad63a3_395184cuda3std3__45__cpo6cbeginE - _ZN40_INTERNAL_4b332d1f_4_k_cu_5fad63a3_395184cute1_E)
_ZN40_INTERNAL_4b332d1f_4_k_cu_5fad63a3_395184cute1_E:
	.zero		1
	.type		_ZN40_INTERNAL_4b332d1f_4_k_cu_5fad63a3_395184cuda3std3__45__cpo6cbeginE,@object
	.size		_ZN40_INTERNAL_4b332d1f_4_k_cu_5fad63a3_395184cuda3std3__45__cpo6cbeginE,(_ZN40_INTERNAL_4b332d1f_4_k_cu_5fad63a3_395184cuda3std3__48in_placeE - _ZN40_INTERNAL_4b332d1f_4_k_cu_5fad63a3_395184cuda3std3__45__cpo6cbeginE)
_ZN40_INTERNAL_4b332d1f_4_k_cu_5fad63a3_395184cuda3std3__45__cpo6cbeginE:
	.zero		1
	.type		_ZN40_INTERNAL_4b332d1f_4_k_cu_5fad63a3_395184cuda3std3__48in_placeE,@object
	.size		_ZN40_INTERNAL_4b332d1f_4_k_cu_5fad63a3_395184cuda3std3__48in_placeE,(_ZN40_INTERNAL_4b332d1f_4_k_cu_5fad63a3_395184cuda3std6ranges3__45__cpo9iter_moveE - _ZN40_INTERNAL_4b332d1f_4_k_cu_5fad63a3_395184cuda3std3__48in_placeE)
_ZN40_INTERNAL_4b332d1f_4_k_cu_5fad63a3_395184cuda3std3__48in_placeE:
	.zero		1
	.type		_ZN40_INTERNAL_4b332d1f_4_k_cu_5fad63a3_395184cuda3std6ranges3__45__cpo9iter_moveE,@object
	.size		_ZN40_INTERNAL_4b332d1f_4_k_cu_5fad63a3_395184cuda3std6ranges3__45__cpo9iter_moveE,(_ZN40_INTERNAL_4b332d1f_4_k_cu_5fad63a3_395184cuda3std3__45__cpo5beginE - _ZN40_INTERNAL_4b332d1f_4_k_cu_5fad63a3_395184cuda3std6ranges3__45__cpo9iter_moveE)
_ZN40_INTERNAL_4b332d1f_4_k_cu_5fad63a3_395184cuda3std6ranges3__45__cpo9iter_moveE:
	.zero		1
	.type		_ZN40_INTERNAL_4b332d1f_4_k_cu_5fad63a3_395184cuda3std3__45__cpo5beginE,@object
	.size		_ZN40_INTERNAL_4b332d1f_4_k_cu_5fad63a3_395184cuda3std3__45__cpo5beginE,(_ZN40_INTERNAL_4b332d1f_4_k_cu_5fad63a3_395184cuda3std3__442_GLOBAL__N__4b332d1f_4_k_cu_5fad63a3_395186ignoreE - _ZN40_INTERNAL_4b332d1f_4_k_cu_5fad63a3_395184cuda3std3__45__cpo5beginE)
_ZN40_INTERNAL_4b332d1f_4_k_cu_5fad63a3_395184cuda3std3__45__cpo5beginE:
	.zero		1
	.type		_ZN40_INTERNAL_4b332d1f_4_k_cu_5fad63a3_395184cuda3std3__442_GLOBAL__N__4b332d1f_4_k_cu_5fad63a3_395186ignoreE,@object
	.size		_ZN40_INTERNAL_4b332d1f_4_k_cu_5fad63a3_395184cuda3std3__442_GLOBAL__N__4b332d1f_4_k_cu_5fad63a3_395186ignoreE,(_ZN40_INTERNAL_4b332d1f_4_k_cu_5fad63a3_395184cute7productE - _ZN40_INTERNAL_4b332d1f_4_k_cu_5fad63a3_395184cuda3std3__442_GLOBAL__N__4b332d1f_4_k_cu_5fad63a3_395186ignoreE)
_ZN40_INTERNAL_4b332d1f_4_k_cu_5fad63a3_395184cuda3std3__442_GLOBAL__N__4b332d1f_4_k_cu_5fad63a3_395186ignoreE:
	.zero		1
	.type		_ZN40_INTERNAL_4b332d1f_4_k_cu_5fad63a3_395184cute7productE,@object
	.size		_ZN40_INTERNAL_4b332d1f_4_k_cu_5fad63a3_395184cute7productE,(_ZN40_INTERNAL_4b332d1f_4_k_cu_5fad63a3_395184cuda3std3__45__cpo3endE - _ZN40_INTERNAL_4b332d1f_4_k_cu_5fad63a3_395184cute7productE)
_ZN40_INTERNAL_4b332d1f_4_k_cu_5fad63a3_395184cute7productE:
	.zero		1
	.type		_ZN40_INTERNAL_4b332d1f_4_k_cu_5fad63a3_395184cuda3std3__45__cpo3endE,@object
	.size		_ZN40_INTERNAL_4b332d1f_4_k_cu_5fad63a3_395184cuda3std3__45__cpo3endE,(_ZN40_INTERNAL_4b332d1f_4_k_cu_5fad63a3_395184cuda3std3__419piecewise_constructE - _ZN40_INTERNAL_4b332d1f_4_k_cu_5fad63a3_395184cuda3std3__45__cpo3endE)
_ZN40_INTERNAL_4b332d1f_4_k_cu_5fad63a3_395184cuda3std3__45__cpo3endE:
	.zero		1
	.type		_ZN40_INTERNAL_4b332d1f_4_k_cu_5fad63a3_395184cuda3std3__419piecewise_constructE,@object
	.size		_ZN40_INTERNAL_4b332d1f_4_k_cu_5fad63a3_395184cuda3std3__419piecewise_constructE,(_ZN40_INTERNAL_4b332d1f_4_k_cu_5fad63a3_395184cuda3std3__45__cpo4cendE - _ZN40_INTERNAL_4b332d1f_4_k_cu_5fad63a3_395184cuda3std3__419piecewise_constructE)
_ZN40_INTERNAL_4b332d1f_4_k_cu_5fad63a3_395184cuda3std3__419piecewise_constructE:
	.zero		1
	.type		_ZN40_INTERNAL_4b332d1f_4_k_cu_5fad63a3_395184cuda3std3__45__cpo4cendE,@object
	.size		_ZN40_INTERNAL_4b332d1f_4_k_cu_5fad63a3_395184cuda3std3__45__cpo4cendE,(_ZN40_INTERNAL_4b332d1f_4_k_cu_5fad63a3_395184cuda3std6ranges3__45__cpo4swapE - _ZN40_INTERNAL_4b332d1f_4_k_cu_5fad63a3_395184cuda3std3__45__cpo4cendE)
_ZN40_INTERNAL_4b332d1f_4_k_cu_5fad63a3_395184cuda3std3__45__cpo4cendE:
	.zero		1
	.type		_ZN40_INTERNAL_4b332d1f_4_k_cu_5fad63a3_395184cuda3std6ranges3__45__cpo4swapE,@object
	.size		_ZN40_INTERNAL_4b332d1f_4_k_cu_5fad63a3_395184cuda3std6ranges3__45__cpo4swapE,(.L_10 - _ZN40_INTERNAL_4b332d1f_4_k_cu_5fad63a3_395184cuda3std6ranges3__45__cpo4swapE)
_ZN40_INTERNAL_4b332d1f_4_k_cu_5fad63a3_395184cuda3std6ranges3__45__cpo4swapE:
	.zero		1
.L_10:


//--------------------- .nv.constant0._ZN7cutlass13device_kernelINS_4gemm6kernel13GemmUniversalIN4cute5tupleIJiiiiEEENS1_10collective13CollectiveMmaINS1_35MainloopSm100TmaUmmaWarpSpecializedILi4ELi2ELi4ENS5_IJNS4_1CILi1EEESB_SB_EEEEENS5_IJNSA_ILi128EEENSA_ILi64EEESF_EEENS_10tfloat32_tENS5_IJSB_llEEESH_SI_NS4_8TiledMMAINS4_8MMA_AtomIJNS4_17SM100_MMA_TF32_SSISH_SH_fLi128ELi64ELNS4_4UMMA5MajorE1ELSN_1ELNSM_7ScaleInE0ELSO_0EEEEEENS4_6LayoutISC_NS5_IJNSA_ILi0EEESS_SS_EEEEENS5_IJNS4_10UnderscoreESV_SV_EEEEENS4_13SM90_TMA_LOADENS4_14ComposedLayoutINS4_7SwizzleILi2ELi5ELi2EEENS4_18smem_ptr_flag_bitsILi32EEENSR_INS5_IJNSA_ILi32EEENSA_ILi4EEEEEENS5_IJSB_S14_EEEEEEEvNS4_8identityESY_S19_vS1A_EENS_8epilogue10collective18CollectiveEpilogueINS1C_23Sm100TmaWarpSpecializedILi4ELi2ELi16ELb1ELb0EEEJSG_NS5_IJNSR_ISE_SB_EENSR_INSA_ILi16EEESB_EEEEESH_NS5_IJlSB_lEEESH_S1L_NS1C_6fusion15FusionCallbacksIS1G_NS1M_17LinearCombinationISH_fSH_fLNS_15FloatRoundStyleE2EEESG_S1K_JEEENS4_5SM1004TMEM4LOAD26SM100_TMEM_LOAD_32dp32b16xESY_NSZ_INS10_ILi2ELi4ELi3EEES13_NSR_INS5_IJNSA_ILi8EEES1I_EEENS5_IJS1I_SB_EEEEEEENS4_39AutoVectorizingCopyWithAssumedAlignmentILi128EEENS4_14SM90_TMA_STOREES21_S23_S23_EEEvvEEEEvNT_6ParamsE --------------------------
	.section	.nv.constant0._ZN7cutlass13device_kernelINS_4gemm6kernel13GemmUniversalIN4cute5tupleIJiiiiEEENS1_10collective13CollectiveMmaINS1_35MainloopSm100TmaUmmaWarpSpecializedILi4ELi2ELi4ENS5_IJNS4_1CILi1EEESB_SB_EEEEENS5_IJNSA_ILi128EEENSA_ILi64EEESF_EEENS_10tfloat32_tENS5_IJSB_llEEESH_SI_NS4_8TiledMMAINS4_8MMA_AtomIJNS4_17SM100_MMA_TF32_SSISH_SH_fLi128ELi64ELNS4_4UMMA5MajorE1ELSN_1ELNSM_7ScaleInE0ELSO_0EEEEEENS4_6LayoutISC_NS5_IJNSA_ILi0EEESS_SS_EEEEENS5_IJNS4_10UnderscoreESV_SV_EEEEENS4_13SM90_TMA_LOADENS4_14ComposedLayoutINS4_7SwizzleILi2ELi5ELi2EEENS4_18smem_ptr_flag_bitsILi32EEENSR_INS5_IJNSA_ILi32EEENSA_ILi4EEEEEENS5_IJSB_S14_EEEEEEEvNS4_8identityESY_S19_vS1A_EENS_8epilogue10collective18CollectiveEpilogueINS1C_23Sm100TmaWarpSpecializedILi4ELi2ELi16ELb1ELb0EEEJSG_NS5_IJNSR_ISE_SB_EENSR_INSA_ILi16EEESB_EEEEESH_NS5_IJlSB_lEEESH_S1L_NS1C_6fusion15FusionCallbacksIS1G_NS1M_17LinearCombinationISH_fSH_fLNS_15FloatRoundStyleE2EEESG_S1K_JEEENS4_5SM1004TMEM4LOAD26SM100_TMEM_LOAD_32dp32b16xESY_NSZ_INS10_ILi2ELi4ELi3EEES13_NSR_INS5_IJNSA_ILi8EEES1I_EEENS5_IJS1I_SB_EEEEEEENS4_39AutoVectorizingCopyWithAssumedAlignmentILi128EEENS4_14SM90_TMA_STOREES21_S23_S23_EEEvvEEEEvNT_6ParamsE,"a",@progbits
	.sectionflags	@""
	.align	4
.nv.constant0._ZN7cutlass13device_kernelINS_4gemm6kernel13GemmUniversalIN4cute5tupleIJiiiiEEENS1_10collective13CollectiveMmaINS1_35MainloopSm100TmaUmmaWarpSpecializedILi4ELi2ELi4ENS5_IJNS4_1CILi1EEESB_SB_EEEEENS5_IJNSA_ILi128EEENSA_ILi64EEESF_EEENS_10tfloat32_tENS5_IJSB_llEEESH_SI_NS4_8TiledMMAINS4_8MMA_AtomIJNS4_17SM100_MMA_TF32_SSISH_SH_fLi128ELi64ELNS4_4UMMA5MajorE1ELSN_1ELNSM_7ScaleInE0ELSO_0EEEEEENS4_6LayoutISC_NS5_IJNSA_ILi0EEESS_SS_EEEEENS5_IJNS4_10UnderscoreESV_SV_EEEEENS4_13SM90_TMA_LOADENS4_14ComposedLayoutINS4_7SwizzleILi2ELi5ELi2EEENS4_18smem_ptr_flag_bitsILi32EEENSR_INS5_IJNSA_ILi32EEENSA_ILi4EEEEEENS5_IJSB_S14_EEEEEEEvNS4_8identityESY_S19_vS1A_EENS_8epilogue10collective18CollectiveEpilogueINS1C_23Sm100TmaWarpSpecializedILi4ELi2ELi16ELb1ELb0EEEJSG_NS5_IJNSR_ISE_SB_EENSR_INSA_ILi16EEESB_EEEEESH_NS5_IJlSB_lEEESH_S1L_NS1C_6fusion15FusionCallbacksIS1G_NS1M_17LinearCombinationISH_fSH_fLNS_15FloatRoundStyleE2EEESG_S1K_JEEENS4_5SM1004TMEM4LOAD26SM100_TMEM_LOAD_32dp32b16xESY_NSZ_INS10_ILi2ELi4ELi3EEES13_NSR_INS5_IJNSA_ILi8EEES1I_EEENS5_IJS1I_SB_EEEEEEENS4_39AutoVectorizingCopyWithAssumedAlignmentILi128EEENS4_14SM90_TMA_STOREES21_S23_S23_EEEvvEEEEvNT_6ParamsE:
	.zero		2944


//--------------------- SYMBOLS --------------------------

	.type		.nv.reservedSmem.offset0,@object
	.size		.nv.reservedSmem.offset0,0x4
	.type		.nv.reservedSmem.cap,@object
	.size		.nv.reservedSmem.cap,0x4
	.type		__assertfail,@function
